//
// Generated by NVIDIA NVVM Compiler
//
// Compiler Build ID: CL-36424714
// Cuda compilation tools, release 13.0, V13.0.88
// Based on NVVM 20.0.0
//

.version 9.0
.target sm_100
.address_size 64

	// .globl	adagradfloat

.visible .entry adagradfloat(
	.param .u32 adagradfloat_param_0,
	.param .u64 .ptr .align 1 adagradfloat_param_1,
	.param .u64 .ptr .align 1 adagradfloat_param_2,
	.param .u64 .ptr .align 1 adagradfloat_param_3,
	.param .f32 adagradfloat_param_4,
	.param .f32 adagradfloat_param_5
)
{
	.reg .pred 	%p<2>;
	.reg .b32 	%r<8>;
	.reg .b32 	%f<13>;
	.reg .b64 	%rd<11>;

	ld.param.u32 	%r2, [adagradfloat_param_0];
	ld.param.u64 	%rd1, [adagradfloat_param_1];
	ld.param.u64 	%rd2, [adagradfloat_param_2];
	ld.param.u64 	%rd3, [adagradfloat_param_3];
	ld.param.f32 	%f1, [adagradfloat_param_4];
	ld.param.f32 	%f2, [adagradfloat_param_5];
	mov.u32 	%r3, %ctaid.x;
	mov.u32 	%r4, %tid.x;
	mov.u32 	%r5, %ntid.x;
	mad.lo.s32 	%r1, %r3, %r5, %r4;
	setp.ge.s32 	%p1, %r1, %r2;
	@%p1 bra 	$L__BB0_2;
	cvta.to.global.u64 	%rd4, %rd3;
	cvta.to.global.u64 	%rd5, %rd2;
	cvta.to.global.u64 	%rd6, %rd1;
	mul.wide.s32 	%rd7, %r1, 4;
	add.s64 	%rd8, %rd4, %rd7;
	ld.global.f32 	%f3, [%rd8];
	cvt.rzi.s32.f32 	%r6, %f3;
	cvt.rn.f32.s32 	%f4, %r6;
	add.s64 	%rd9, %rd5, %rd7;
	ld.global.f32 	%f5, [%rd9];
	fma.rn.f32 	%f6, %f5, %f5, %f4;
	st.global.f32 	[%rd8], %f6;
	ld.global.f32 	%f7, [%rd9];
	neg.f32 	%f8, %f7;
	mul.f32 	%f9, %f1, %f8;
	sqrt.rn.f32 	%f10, %f6;
	add.f32 	%f11, %f2, %f10;
	div.rn.f32 	%f12, %f9, %f11;
	add.s64 	%rd10, %rd6, %rd7;
	st.global.f32 	[%rd10], %f12;
	mov.b32 	%r7, 0;
	st.global.u32 	[%rd9], %r7;
$L__BB0_2:
	ret;

}
	// .globl	adamfloat
.visible .entry adamfloat(
	.param .u32 adamfloat_param_0,
	.param .u64 .ptr .align 1 adamfloat_param_1,
	.param .u64 .ptr .align 1 adamfloat_param_2,
	.param .u64 .ptr .align 1 adamfloat_param_3,
	.param .u64 .ptr .align 1 adamfloat_param_4,
	.param .f32 adamfloat_param_5,
	.param .f32 adamfloat_param_6,
	.param .f32 adamfloat_param_7,
	.param .f32 adamfloat_param_8,
	.param .f32 adamfloat_param_9
)
{
	.reg .pred 	%p<44>;
	.reg .b32 	%r<38>;
	.reg .b32 	%f<165>;
	.reg .b64 	%rd<16>;
	.reg .b64 	%fd<22>;

	ld.param.u32 	%r2, [adamfloat_param_0];
	ld.param.u64 	%rd2, [adamfloat_param_1];
	ld.param.u64 	%rd3, [adamfloat_param_2];
	ld.param.u64 	%rd4, [adamfloat_param_3];
	ld.param.u64 	%rd5, [adamfloat_param_4];
	ld.param.f32 	%f19, [adamfloat_param_5];
	ld.param.f32 	%f20, [adamfloat_param_6];
	ld.param.f32 	%f21, [adamfloat_param_7];
	ld.param.f32 	%f22, [adamfloat_param_8];
	ld.param.f32 	%f23, [adamfloat_param_9];
	mov.u32 	%r3, %ctaid.y;
	mov.u32 	%r4, %nctaid.x;
	mov.u32 	%r5, %ntid.x;
	mov.u32 	%r6, %ctaid.x;
	mov.u32 	%r7, %tid.x;
	mad.lo.s32 	%r8, %r3, %r4, %r6;
	mad.lo.s32 	%r1, %r8, %r5, %r7;
	setp.ge.s32 	%p1, %r1, %r2;
	mov.f32 	%f163, 0f3F800000;
	@%p1 bra 	$L__BB1_18;
	cvta.to.global.u64 	%rd6, %rd3;
	cvta.to.global.u64 	%rd7, %rd5;
	mul.wide.s32 	%rd8, %r1, 4;
	add.s64 	%rd9, %rd6, %rd8;
	ld.global.f32 	%f25, [%rd9];
	mul.f32 	%f26, %f20, %f25;
	cvt.f64.f32 	%fd1, %f26;
	cvt.f64.f32 	%fd2, %f20;
	mov.f64 	%fd3, 0d3FF0000000000000;
	sub.f64 	%fd4, %fd3, %fd2;
	add.s64 	%rd1, %rd7, %rd8;
	ld.global.f32 	%f27, [%rd1];
	cvt.f64.f32 	%fd5, %f27;
	fma.rn.f64 	%fd6, %fd4, %fd5, %fd1;
	cvt.rn.f32.f64 	%f1, %fd6;
	st.global.f32 	[%rd9], %f1;
	mul.f32 	%f28, %f23, 0f3F000000;
	cvt.rzi.f32.f32 	%f29, %f28;
	add.f32 	%f30, %f29, %f29;
	sub.f32 	%f31, %f23, %f30;
	abs.f32 	%f2, %f31;
	abs.f32 	%f3, %f20;
	setp.lt.f32 	%p2, %f3, 0f00800000;
	mul.f32 	%f32, %f3, 0f4B800000;
	selp.f32 	%f33, %f32, %f3, %p2;
	selp.f32 	%f34, 0fC1C00000, 0f00000000, %p2;
	mov.b32 	%r9, %f33;
	add.s32 	%r10, %r9, -1060439283;
	and.b32  	%r11, %r10, -8388608;
	sub.s32 	%r12, %r9, %r11;
	mov.b32 	%f35, %r12;
	cvt.rn.f32.s32 	%f36, %r11;
	fma.rn.f32 	%f37, %f36, 0f34000000, %f34;
	add.f32 	%f38, %f35, 0fBF800000;
	add.f32 	%f39, %f35, 0f3F800000;
	rcp.approx.ftz.f32 	%f40, %f39;
	add.f32 	%f41, %f38, %f38;
	mul.f32 	%f42, %f41, %f40;
	mul.f32 	%f43, %f42, %f42;
	sub.f32 	%f44, %f38, %f42;
	add.f32 	%f45, %f44, %f44;
	neg.f32 	%f46, %f42;
	fma.rn.f32 	%f47, %f46, %f38, %f45;
	mul.rn.f32 	%f48, %f40, %f47;
	fma.rn.f32 	%f49, %f43, 0f3A2C32E4, 0f3B52E7DB;
	fma.rn.f32 	%f50, %f49, %f43, 0f3C93BB73;
	fma.rn.f32 	%f51, %f50, %f43, 0f3DF6384F;
	mul.rn.f32 	%f52, %f51, %f43;
	fma.rn.f32 	%f53, %f42, 0f3FB8AA3B, %f37;
	sub.f32 	%f54, %f37, %f53;
	fma.rn.f32 	%f55, %f42, 0f3FB8AA3B, %f54;
	fma.rn.f32 	%f56, %f48, 0f3FB8AA3B, %f55;
	fma.rn.f32 	%f57, %f42, 0f32A55E34, %f56;
	mul.f32 	%f58, %f52, 0f40400000;
	fma.rn.f32 	%f59, %f58, %f48, %f57;
	fma.rn.f32 	%f60, %f52, %f42, %f59;
	add.rn.f32 	%f61, %f53, %f60;
	neg.f32 	%f62, %f53;
	add.rn.f32 	%f63, %f61, %f62;
	neg.f32 	%f64, %f63;
	add.rn.f32 	%f65, %f60, %f64;
	mul.rn.f32 	%f66, %f61, %f23;
	neg.f32 	%f67, %f66;
	fma.rn.f32 	%f68, %f61, %f23, %f67;
	fma.rn.f32 	%f69, %f65, %f23, %f68;
	cvt.rni.f32.f32 	%f70, %f66;
	sub.f32 	%f71, %f66, %f70;
	add.f32 	%f72, %f71, %f69;
	fma.rn.f32 	%f73, %f72, 0f391FCB8E, 0f3AAF85ED;
	fma.rn.f32 	%f74, %f73, %f72, 0f3C1D9856;
	fma.rn.f32 	%f75, %f74, %f72, 0f3D6357BB;
	fma.rn.f32 	%f76, %f75, %f72, 0f3E75FDEC;
	fma.rn.f32 	%f77, %f76, %f72, 0f3F317218;
	fma.rn.f32 	%f78, %f77, %f72, 0f3F800000;
	cvt.rzi.s32.f32 	%r13, %f70;
	setp.gt.f32 	%p3, %f70, 0f00000000;
	selp.b32 	%r14, 0, -2097152000, %p3;
	add.s32 	%r15, %r14, 2130706432;
	mov.b32 	%f79, %r15;
	mul.f32 	%f80, %f78, %f79;
	shl.b32 	%r16, %r13, 23;
	sub.s32 	%r17, %r16, %r14;
	mov.b32 	%f81, %r17;
	mul.f32 	%f82, %f80, %f81;
	abs.f32 	%f83, %f66;
	setp.gt.f32 	%p4, %f83, 0f43180000;
	setp.lt.f32 	%p5, %f66, 0f00000000;
	selp.f32 	%f84, 0f00000000, 0f7F800000, %p5;
	selp.f32 	%f4, %f84, %f82, %p4;
	setp.eq.f32 	%p6, %f20, 0f3F800000;
	setp.eq.f32 	%p7, %f23, 0f00000000;
	or.pred  	%p8, %p6, %p7;
	@%p8 bra 	$L__BB1_9;
	setp.num.f32 	%p9, %f3, %f3;
	abs.f32 	%f85, %f23;
	setp.num.f32 	%p10, %f85, %f85;
	and.pred  	%p11, %p9, %p10;
	@%p11 bra 	$L__BB1_4;
	add.rn.f32 	%f163, %f20, %f23;
	bra.uni 	$L__BB1_9;
$L__BB1_4:
	setp.neu.f32 	%p12, %f20, 0f00000000;
	setp.neu.f32 	%p13, %f3, 0f7F800000;
	and.pred  	%p14, %p12, %p13;
	@%p14 bra 	$L__BB1_6;
	setp.neu.f32 	%p21, %f2, 0f3F800000;
	add.f32 	%f90, %f20, %f20;
	mov.b32 	%r18, %f90;
	setp.lt.f32 	%p22, %f23, 0f00000000;
	xor.b32  	%r19, %r18, 2139095040;
	selp.b32 	%r20, %r19, %r18, %p22;
	and.b32  	%r21, %r20, 2147483647;
	selp.b32 	%r22, %r21, %r20, %p21;
	mov.b32 	%f163, %r22;
	bra.uni 	$L__BB1_9;
$L__BB1_6:
	setp.eq.f32 	%p15, %f20, 0fBF800000;
	setp.eq.f32 	%p16, %f85, 0f7F800000;
	and.pred  	%p17, %p15, %p16;
	@%p17 bra 	$L__BB1_9;
	setp.geu.f32 	%p18, %f20, 0f00000000;
	mov.f32 	%f163, %f4;
	@%p18 bra 	$L__BB1_9;
	setp.neu.f32 	%p19, %f2, 0f3F800000;
	neg.f32 	%f87, %f4;
	selp.f32 	%f88, %f4, %f87, %p19;
	cvt.rmi.f32.f32 	%f89, %f23;
	setp.neu.f32 	%p20, %f23, %f89;
	selp.f32 	%f163, 0f7FFFFFFF, %f88, %p20;
$L__BB1_9:
	setp.eq.f32 	%p23, %f23, 0f00000000;
	cvt.f64.f32 	%fd7, %f163;
	mov.f64 	%fd8, 0d3FF0000000000000;
	sub.f64 	%fd9, %fd8, %fd7;
	cvt.f64.f32 	%fd10, %f1;
	div.rn.f64 	%fd11, %fd10, %fd9;
	cvt.rn.f32.f64 	%f10, %fd11;
	cvta.to.global.u64 	%rd10, %rd4;
	add.s64 	%rd12, %rd10, %rd8;
	ld.global.f32 	%f92, [%rd12];
	mul.f32 	%f93, %f21, %f92;
	cvt.f64.f32 	%fd12, %f93;
	cvt.f64.f32 	%fd13, %f21;
	sub.f64 	%fd14, %fd8, %fd13;
	ld.global.f32 	%f94, [%rd1];
	mul.f32 	%f95, %f94, %f94;
	cvt.f64.f32 	%fd15, %f95;
	fma.rn.f64 	%fd16, %fd14, %fd15, %fd12;
	cvt.rn.f32.f64 	%f11, %fd16;
	st.global.f32 	[%rd12], %f11;
	abs.f32 	%f12, %f21;
	setp.lt.f32 	%p24, %f12, 0f00800000;
	mul.f32 	%f96, %f12, 0f4B800000;
	selp.f32 	%f97, %f96, %f12, %p24;
	selp.f32 	%f98, 0fC1C00000, 0f00000000, %p24;
	mov.b32 	%r23, %f97;
	add.s32 	%r24, %r23, -1060439283;
	and.b32  	%r25, %r24, -8388608;
	sub.s32 	%r26, %r23, %r25;
	mov.b32 	%f99, %r26;
	cvt.rn.f32.s32 	%f100, %r25;
	fma.rn.f32 	%f101, %f100, 0f34000000, %f98;
	add.f32 	%f102, %f99, 0fBF800000;
	add.f32 	%f103, %f99, 0f3F800000;
	rcp.approx.ftz.f32 	%f104, %f103;
	add.f32 	%f105, %f102, %f102;
	mul.f32 	%f106, %f105, %f104;
	mul.f32 	%f107, %f106, %f106;
	sub.f32 	%f108, %f102, %f106;
	add.f32 	%f109, %f108, %f108;
	neg.f32 	%f110, %f106;
	fma.rn.f32 	%f111, %f110, %f102, %f109;
	mul.rn.f32 	%f112, %f104, %f111;
	fma.rn.f32 	%f113, %f107, 0f3A2C32E4, 0f3B52E7DB;
	fma.rn.f32 	%f114, %f113, %f107, 0f3C93BB73;
	fma.rn.f32 	%f115, %f114, %f107, 0f3DF6384F;
	mul.rn.f32 	%f116, %f115, %f107;
	fma.rn.f32 	%f117, %f106, 0f3FB8AA3B, %f101;
	sub.f32 	%f118, %f101, %f117;
	fma.rn.f32 	%f119, %f106, 0f3FB8AA3B, %f118;
	fma.rn.f32 	%f120, %f112, 0f3FB8AA3B, %f119;
	fma.rn.f32 	%f121, %f106, 0f32A55E34, %f120;
	mul.f32 	%f122, %f116, 0f40400000;
	fma.rn.f32 	%f123, %f122, %f112, %f121;
	fma.rn.f32 	%f124, %f116, %f106, %f123;
	add.rn.f32 	%f125, %f117, %f124;
	neg.f32 	%f126, %f117;
	add.rn.f32 	%f127, %f125, %f126;
	neg.f32 	%f128, %f127;
	add.rn.f32 	%f129, %f124, %f128;
	mul.rn.f32 	%f130, %f125, %f23;
	neg.f32 	%f131, %f130;
	fma.rn.f32 	%f132, %f125, %f23, %f131;
	fma.rn.f32 	%f133, %f129, %f23, %f132;
	cvt.rni.f32.f32 	%f134, %f130;
	sub.f32 	%f135, %f130, %f134;
	add.f32 	%f136, %f135, %f133;
	fma.rn.f32 	%f137, %f136, 0f391FCB8E, 0f3AAF85ED;
	fma.rn.f32 	%f138, %f137, %f136, 0f3C1D9856;
	fma.rn.f32 	%f139, %f138, %f136, 0f3D6357BB;
	fma.rn.f32 	%f140, %f139, %f136, 0f3E75FDEC;
	fma.rn.f32 	%f141, %f140, %f136, 0f3F317218;
	fma.rn.f32 	%f142, %f141, %f136, 0f3F800000;
	cvt.rzi.s32.f32 	%r27, %f134;
	setp.gt.f32 	%p25, %f134, 0f00000000;
	selp.b32 	%r28, 0, -2097152000, %p25;
	add.s32 	%r29, %r28, 2130706432;
	mov.b32 	%f143, %r29;
	mul.f32 	%f144, %f142, %f143;
	shl.b32 	%r30, %r27, 23;
	sub.s32 	%r31, %r30, %r28;
	mov.b32 	%f145, %r31;
	mul.f32 	%f146, %f144, %f145;
	abs.f32 	%f147, %f130;
	setp.gt.f32 	%p26, %f147, 0f43180000;
	setp.lt.f32 	%p27, %f130, 0f00000000;
	selp.f32 	%f148, 0f00000000, 0f7F800000, %p27;
	selp.f32 	%f13, %f148, %f146, %p26;
	setp.eq.f32 	%p28, %f21, 0f3F800000;
	or.pred  	%p29, %p28, %p23;
	mov.f32 	%f164, 0f3F800000;
	@%p29 bra 	$L__BB1_17;
	setp.num.f32 	%p30, %f12, %f12;
	abs.f32 	%f149, %f23;
	setp.num.f32 	%p31, %f149, %f149;
	and.pred  	%p32, %p30, %p31;
	@%p32 bra 	$L__BB1_12;
	add.rn.f32 	%f164, %f21, %f23;
	bra.uni 	$L__BB1_17;
$L__BB1_12:
	setp.neu.f32 	%p33, %f21, 0f00000000;
	setp.neu.f32 	%p34, %f12, 0f7F800000;
	and.pred  	%p35, %p33, %p34;
	@%p35 bra 	$L__BB1_14;
	setp.neu.f32 	%p42, %f2, 0f3F800000;
	add.f32 	%f154, %f21, %f21;
	mov.b32 	%r32, %f154;
	setp.lt.f32 	%p43, %f23, 0f00000000;
	xor.b32  	%r33, %r32, 2139095040;
	selp.b32 	%r34, %r33, %r32, %p43;
	and.b32  	%r35, %r34, 2147483647;
	selp.b32 	%r36, %r35, %r34, %p42;
	mov.b32 	%f164, %r36;
	bra.uni 	$L__BB1_17;
$L__BB1_14:
	setp.eq.f32 	%p36, %f21, 0fBF800000;
	setp.eq.f32 	%p37, %f149, 0f7F800000;
	and.pred  	%p38, %p36, %p37;
	@%p38 bra 	$L__BB1_17;
	setp.geu.f32 	%p39, %f21, 0f00000000;
	mov.f32 	%f164, %f13;
	@%p39 bra 	$L__BB1_17;
	setp.neu.f32 	%p40, %f2, 0f3F800000;
	neg.f32 	%f151, %f13;
	selp.f32 	%f152, %f13, %f151, %p40;
	cvt.rmi.f32.f32 	%f153, %f23;
	setp.neu.f32 	%p41, %f23, %f153;
	selp.f32 	%f164, 0f7FFFFFFF, %f152, %p41;
$L__BB1_17:
	cvt.f64.f32 	%fd17, %f164;
	mov.f64 	%fd18, 0d3FF0000000000000;
	sub.f64 	%fd19, %fd18, %fd17;
	cvt.f64.f32 	%fd20, %f11;
	div.rn.f64 	%fd21, %fd20, %fd19;
	cvt.rn.f32.f64 	%f155, %fd21;
	mul.f32 	%f156, %f19, %f10;
	sqrt.rn.f32 	%f157, %f155;
	add.f32 	%f158, %f22, %f157;
	div.rn.f32 	%f159, %f156, %f158;
	cvta.to.global.u64 	%rd13, %rd2;
	add.s64 	%rd15, %rd13, %rd8;
	ld.global.f32 	%f160, [%rd15];
	sub.f32 	%f161, %f160, %f159;
	st.global.f32 	[%rd15], %f161;
	mov.b32 	%r37, 0;
	st.global.u32 	[%rd1], %r37;
$L__BB1_18:
	ret;

}
	// .globl	adadeltafloat
.visible .entry adadeltafloat(
	.param .u32 adadeltafloat_param_0,
	.param .u64 .ptr .align 1 adadeltafloat_param_1,
	.param .u64 .ptr .align 1 adadeltafloat_param_2,
	.param .u64 .ptr .align 1 adadeltafloat_param_3,
	.param .u64 .ptr .align 1 adadeltafloat_param_4,
	.param .f32 adadeltafloat_param_5,
	.param .f32 adadeltafloat_param_6
)
{
	.reg .pred 	%p<2>;
	.reg .b32 	%r<7>;
	.reg .b32 	%f<12>;
	.reg .b64 	%rd<11>;

	ld.param.u32 	%r2, [adadeltafloat_param_0];
	ld.param.u64 	%rd1, [adadeltafloat_param_1];
	ld.param.u64 	%rd2, [adadeltafloat_param_2];
	ld.param.u64 	%rd3, [adadeltafloat_param_4];
	ld.param.f32 	%f1, [adadeltafloat_param_5];
	ld.param.f32 	%f2, [adadeltafloat_param_6];
	mov.u32 	%r3, %ctaid.x;
	mov.u32 	%r4, %tid.x;
	mov.u32 	%r5, %ntid.x;
	mad.lo.s32 	%r1, %r3, %r5, %r4;
	setp.ge.s32 	%p1, %r1, %r2;
	@%p1 bra 	$L__BB2_2;
	cvta.to.global.u64 	%rd4, %rd2;
	cvta.to.global.u64 	%rd5, %rd3;
	cvta.to.global.u64 	%rd6, %rd1;
	mul.wide.s32 	%rd7, %r1, 4;
	add.s64 	%rd8, %rd4, %rd7;
	ld.global.f32 	%f3, [%rd8];
	add.s64 	%rd9, %rd5, %rd7;
	ld.global.f32 	%f4, [%rd9];
	fma.rn.f32 	%f5, %f4, %f4, %f3;
	st.global.f32 	[%rd8], %f5;
	ld.global.f32 	%f6, [%rd9];
	neg.f32 	%f7, %f6;
	mul.f32 	%f8, %f1, %f7;
	sqrt.rn.f32 	%f9, %f5;
	add.f32 	%f10, %f2, %f9;
	div.rn.f32 	%f11, %f8, %f10;
	add.s64 	%rd10, %rd6, %rd7;
	st.global.f32 	[%rd10], %f11;
	mov.b32 	%r6, 0;
	st.global.u32 	[%rd9], %r6;
$L__BB2_2:
	ret;

}
	// .globl	l1regularizationfloat
.visible .entry l1regularizationfloat(
	.param .u32 l1regularizationfloat_param_0,
	.param .u64 .ptr .align 1 l1regularizationfloat_param_1,
	.param .u64 .ptr .align 1 l1regularizationfloat_param_2,
	.param .u64 .ptr .align 1 l1regularizationfloat_param_3,
	.param .u64 .ptr .align 1 l1regularizationfloat_param_4,
	.param .f32 l1regularizationfloat_param_5,
	.param .f32 l1regularizationfloat_param_6,
	.param .f32 l1regularizationfloat_param_7
)
{
	.reg .pred 	%p<3>;
	.reg .b32 	%r<6>;
	.reg .b32 	%f<12>;
	.reg .b64 	%rd<10>;

	ld.param.u32 	%r2, [l1regularizationfloat_param_0];
	ld.param.u64 	%rd1, [l1regularizationfloat_param_1];
	ld.param.u64 	%rd2, [l1regularizationfloat_param_2];
	ld.param.u64 	%rd3, [l1regularizationfloat_param_3];
	ld.param.f32 	%f1, [l1regularizationfloat_param_5];
	ld.param.f32 	%f2, [l1regularizationfloat_param_6];
	mov.u32 	%r3, %ctaid.x;
	mov.u32 	%r4, %tid.x;
	mov.u32 	%r5, %ntid.x;
	mad.lo.s32 	%r1, %r3, %r5, %r4;
	setp.ge.s32 	%p1, %r1, %r2;
	@%p1 bra 	$L__BB3_2;
	cvta.to.global.u64 	%rd4, %rd1;
	cvta.to.global.u64 	%rd5, %rd2;
	cvta.to.global.u64 	%rd6, %rd3;
	mul.wide.s32 	%rd7, %r1, 4;
	add.s64 	%rd8, %rd4, %rd7;
	ld.global.f32 	%f3, [%rd8];
	setp.lt.f32 	%p2, %f3, 0f00000000;
	neg.f32 	%f4, %f2;
	selp.f32 	%f5, %f4, %f2, %p2;
	add.s64 	%rd9, %rd5, %rd7;
	ld.global.f32 	%f6, [%rd9];
	mul.f32 	%f7, %f6, %f5;
	atom.global.add.f32 	%f8, [%rd6], %f7;
	ld.global.f32 	%f9, [%rd8];
	div.rn.f32 	%f10, %f9, %f1;
	add.f32 	%f11, %f5, %f10;
	st.global.f32 	[%rd8], %f11;
$L__BB3_2:
	ret;

}
	// .globl	l2regularizationfloat
.visible .entry l2regularizationfloat(
	.param .u32 l2regularizationfloat_param_0,
	.param .u64 .ptr .align 1 l2regularizationfloat_param_1,
	.param .u64 .ptr .align 1 l2regularizationfloat_param_2,
	.param .u64 .ptr .align 1 l2regularizationfloat_param_3,
	.param .u64 .ptr .align 1 l2regularizationfloat_param_4,
	.param .f32 l2regularizationfloat_param_5,
	.param .f32 l2regularizationfloat_param_6,
	.param .f32 l2regularizationfloat_param_7
)
{
	.reg .pred 	%p<2>;
	.reg .b32 	%r<9>;
	.reg .b32 	%f<12>;
	.reg .b64 	%rd<10>;

	ld.param.u32 	%r2, [l2regularizationfloat_param_0];
	ld.param.u64 	%rd1, [l2regularizationfloat_param_1];
	ld.param.u64 	%rd2, [l2regularizationfloat_param_2];
	ld.param.u64 	%rd3, [l2regularizationfloat_param_4];
	ld.param.f32 	%f1, [l2regularizationfloat_param_5];
	ld.param.f32 	%f2, [l2regularizationfloat_param_7];
	mov.u32 	%r3, %ctaid.y;
	mov.u32 	%r4, %nctaid.x;
	mov.u32 	%r5, %ntid.x;
	mov.u32 	%r6, %ctaid.x;
	mov.u32 	%r7, %tid.x;
	mad.lo.s32 	%r8, %r3, %r4, %r6;
	mad.lo.s32 	%r1, %r8, %r5, %r7;
	setp.ge.s32 	%p1, %r1, %r2;
	@%p1 bra 	$L__BB4_2;
	cvta.to.global.u64 	%rd4, %rd2;
	cvta.to.global.u64 	%rd5, %rd3;
	cvta.to.global.u64 	%rd6, %rd1;
	mul.wide.s32 	%rd7, %r1, 4;
	add.s64 	%rd8, %rd4, %rd7;
	ld.global.f32 	%f3, [%rd8];
	mul.f32 	%f4, %f3, %f3;
	mul.f32 	%f5, %f2, %f4;
	mul.f32 	%f6, %f5, 0f3F000000;
	atom.global.add.f32 	%f7, [%rd5], %f6;
	add.s64 	%rd9, %rd6, %rd7;
	ld.global.f32 	%f8, [%rd9];
	div.rn.f32 	%f9, %f8, %f1;
	ld.global.f32 	%f10, [%rd8];
	fma.rn.f32 	%f11, %f2, %f10, %f9;
	st.global.f32 	[%rd9], %f11;
$L__BB4_2:
	ret;

}
	// .globl	batchregfloat
.visible .entry batchregfloat(
	.param .u32 batchregfloat_param_0,
	.param .u64 .ptr .align 1 batchregfloat_param_1,
	.param .f32 batchregfloat_param_2
)
{
	.reg .pred 	%p<2>;
	.reg .b32 	%r<9>;
	.reg .b32 	%f<4>;
	.reg .b64 	%rd<5>;

	ld.param.u32 	%r2, [batchregfloat_param_0];
	ld.param.u64 	%rd1, [batchregfloat_param_1];
	ld.param.f32 	%f1, [batchregfloat_param_2];
	mov.u32 	%r3, %ctaid.y;
	mov.u32 	%r4, %nctaid.x;
	mov.u32 	%r5, %ntid.x;
	mov.u32 	%r6, %ctaid.x;
	mov.u32 	%r7, %tid.x;
	mad.lo.s32 	%r8, %r3, %r4, %r6;
	mad.lo.s32 	%r1, %r8, %r5, %r7;
	setp.ge.s32 	%p1, %r1, %r2;
	@%p1 bra 	$L__BB5_2;
	cvta.to.global.u64 	%rd2, %rd1;
	mul.wide.s32 	%rd3, %r1, 4;
	add.s64 	%rd4, %rd2, %rd3;
	ld.global.f32 	%f2, [%rd4];
	div.rn.f32 	%f3, %f2, %f1;
	st.global.f32 	[%rd4], %f3;
$L__BB5_2:
	ret;

}
	// .globl	l1l2regularizationfloat
.visible .entry l1l2regularizationfloat(
	.param .u32 l1l2regularizationfloat_param_0,
	.param .u64 .ptr .align 1 l1l2regularizationfloat_param_1,
	.param .u64 .ptr .align 1 l1l2regularizationfloat_param_2,
	.param .u64 .ptr .align 1 l1l2regularizationfloat_param_3,
	.param .u64 .ptr .align 1 l1l2regularizationfloat_param_4,
	.param .f32 l1l2regularizationfloat_param_5,
	.param .f32 l1l2regularizationfloat_param_6,
	.param .f32 l1l2regularizationfloat_param_7
)
{
	.reg .pred 	%p<3>;
	.reg .b32 	%r<12>;
	.reg .b32 	%f<19>;
	.reg .b64 	%rd<12>;

	ld.param.u32 	%r2, [l1l2regularizationfloat_param_0];
	ld.param.u64 	%rd1, [l1l2regularizationfloat_param_1];
	ld.param.u64 	%rd2, [l1l2regularizationfloat_param_2];
	ld.param.u64 	%rd3, [l1l2regularizationfloat_param_3];
	ld.param.u64 	%rd4, [l1l2regularizationfloat_param_4];
	ld.param.f32 	%f1, [l1l2regularizationfloat_param_5];
	ld.param.f32 	%f2, [l1l2regularizationfloat_param_6];
	ld.param.f32 	%f3, [l1l2regularizationfloat_param_7];
	mov.u32 	%r3, %ctaid.y;
	mov.u32 	%r4, %nctaid.x;
	mov.u32 	%r5, %ntid.x;
	mov.u32 	%r6, %ctaid.x;
	mov.u32 	%r7, %tid.x;
	mad.lo.s32 	%r8, %r3, %r4, %r6;
	mad.lo.s32 	%r1, %r8, %r5, %r7;
	setp.ge.s32 	%p1, %r1, %r2;
	@%p1 bra 	$L__BB6_2;
	cvta.to.global.u64 	%rd5, %rd1;
	cvta.to.global.u64 	%rd6, %rd2;
	cvta.to.global.u64 	%rd7, %rd3;
	cvta.to.global.u64 	%rd8, %rd4;
	cvt.rzi.s32.f32 	%r9, %f2;
	mul.wide.s32 	%rd9, %r1, 4;
	add.s64 	%rd10, %rd5, %rd9;
	ld.global.f32 	%f4, [%rd10];
	setp.lt.f32 	%p2, %f4, 0f00000000;
	neg.s32 	%r10, %r9;
	selp.b32 	%r11, %r10, %r9, %p2;
	add.s64 	%rd11, %rd6, %rd9;
	ld.global.f32 	%f5, [%rd11];
	cvt.rn.f32.s32 	%f6, %r11;
	mul.f32 	%f7, %f5, %f6;
	atom.global.add.f32 	%f8, [%rd7], %f7;
	ld.global.f32 	%f9, [%rd11];
	mul.f32 	%f10, %f9, %f9;
	mul.f32 	%f11, %f3, %f10;
	mul.f32 	%f12, %f11, 0f3F000000;
	atom.global.add.f32 	%f13, [%rd8], %f12;
	ld.global.f32 	%f14, [%rd10];
	div.rn.f32 	%f15, %f14, %f1;
	ld.global.f32 	%f16, [%rd11];
	fma.rn.f32 	%f17, %f3, %f16, %f15;
	add.f32 	%f18, %f2, %f17;
	st.global.f32 	[%rd10], %f18;
$L__BB6_2:
	ret;

}
	// .globl	forwardParametricfloat
.visible .entry forwardParametricfloat(
	.param .u32 forwardParametricfloat_param_0,
	.param .u64 .ptr .align 1 forwardParametricfloat_param_1,
	.param .u64 .ptr .align 1 forwardParametricfloat_param_2,
	.param .u64 .ptr .align 1 forwardParametricfloat_param_3
)
{
	.reg .pred 	%p<3>;
	.reg .b32 	%r<9>;
	.reg .b32 	%f<4>;
	.reg .b64 	%rd<14>;

	ld.param.u32 	%r2, [forwardParametricfloat_param_0];
	ld.param.u64 	%rd2, [forwardParametricfloat_param_1];
	ld.param.u64 	%rd4, [forwardParametricfloat_param_2];
	ld.param.u64 	%rd3, [forwardParametricfloat_param_3];
	cvta.to.global.u64 	%rd1, %rd4;
	mov.u32 	%r3, %ctaid.y;
	mov.u32 	%r4, %nctaid.x;
	mov.u32 	%r5, %ntid.x;
	mov.u32 	%r6, %ctaid.x;
	mov.u32 	%r7, %tid.x;
	mad.lo.s32 	%r8, %r3, %r4, %r6;
	mad.lo.s32 	%r1, %r8, %r5, %r7;
	setp.ge.s32 	%p1, %r1, %r2;
	@%p1 bra 	$L__BB7_4;
	cvta.to.global.u64 	%rd5, %rd2;
	mul.wide.s32 	%rd6, %r1, 4;
	add.s64 	%rd7, %rd5, %rd6;
	ld.global.f32 	%f1, [%rd7];
	setp.leu.f32 	%p2, %f1, 0f00000000;
	@%p2 bra 	$L__BB7_3;
	add.s64 	%rd13, %rd1, %rd6;
	st.global.f32 	[%rd13], %f1;
	bra.uni 	$L__BB7_4;
$L__BB7_3:
	cvta.to.global.u64 	%rd8, %rd3;
	add.s64 	%rd10, %rd8, %rd6;
	ld.global.f32 	%f2, [%rd10];
	mul.f32 	%f3, %f2, %f1;
	add.s64 	%rd11, %rd1, %rd6;
	st.global.f32 	[%rd11], %f3;
$L__BB7_4:
	ret;

}
	// .globl	backwardParametricfloat
.visible .entry backwardParametricfloat(
	.param .u32 backwardParametricfloat_param_0,
	.param .u64 .ptr .align 1 backwardParametricfloat_param_1,
	.param .u64 .ptr .align 1 backwardParametricfloat_param_2,
	.param .u64 .ptr .align 1 backwardParametricfloat_param_3,
	.param .u64 .ptr .align 1 backwardParametricfloat_param_4
)
{
	.reg .pred 	%p<3>;
	.reg .b32 	%r<10>;
	.reg .b32 	%f<6>;
	.reg .b64 	%rd<17>;

	ld.param.u32 	%r2, [backwardParametricfloat_param_0];
	ld.param.u64 	%rd6, [backwardParametricfloat_param_1];
	ld.param.u64 	%rd3, [backwardParametricfloat_param_2];
	ld.param.u64 	%rd4, [backwardParametricfloat_param_3];
	ld.param.u64 	%rd5, [backwardParametricfloat_param_4];
	cvta.to.global.u64 	%rd1, %rd6;
	mov.u32 	%r3, %ctaid.y;
	mov.u32 	%r4, %nctaid.x;
	mov.u32 	%r5, %ntid.x;
	mov.u32 	%r6, %ctaid.x;
	mov.u32 	%r7, %tid.x;
	mad.lo.s32 	%r8, %r3, %r4, %r6;
	mad.lo.s32 	%r1, %r8, %r5, %r7;
	setp.ge.s32 	%p1, %r1, %r2;
	@%p1 bra 	$L__BB8_4;
	cvta.to.global.u64 	%rd7, %rd3;
	mul.wide.s32 	%rd8, %r1, 4;
	add.s64 	%rd2, %rd7, %rd8;
	ld.global.f32 	%f1, [%rd2];
	setp.leu.f32 	%p2, %f1, 0f00000000;
	@%p2 bra 	$L__BB8_3;
	add.s64 	%rd16, %rd1, %rd8;
	mov.b32 	%r9, 1065353216;
	st.global.u32 	[%rd16], %r9;
	bra.uni 	$L__BB8_4;
$L__BB8_3:
	cvta.to.global.u64 	%rd9, %rd4;
	add.s64 	%rd11, %rd9, %rd8;
	ld.global.f32 	%f2, [%rd11];
	add.s64 	%rd12, %rd1, %rd8;
	st.global.f32 	[%rd12], %f2;
	ld.global.f32 	%f3, [%rd2];
	cvta.to.global.u64 	%rd13, %rd5;
	add.s64 	%rd14, %rd13, %rd8;
	ld.global.f32 	%f4, [%rd14];
	fma.rn.f32 	%f5, %f2, %f3, %f4;
	st.global.f32 	[%rd14], %f5;
$L__BB8_4:
	ret;

}
	// .globl	forwardleakyfloat
.visible .entry forwardleakyfloat(
	.param .u32 forwardleakyfloat_param_0,
	.param .u64 .ptr .align 1 forwardleakyfloat_param_1,
	.param .u64 .ptr .align 1 forwardleakyfloat_param_2,
	.param .f32 forwardleakyfloat_param_3
)
{
	.reg .pred 	%p<3>;
	.reg .b32 	%r<9>;
	.reg .b32 	%f<4>;
	.reg .b64 	%rd<11>;

	ld.param.u32 	%r2, [forwardleakyfloat_param_0];
	ld.param.u64 	%rd2, [forwardleakyfloat_param_1];
	ld.param.u64 	%rd3, [forwardleakyfloat_param_2];
	ld.param.f32 	%f2, [forwardleakyfloat_param_3];
	cvta.to.global.u64 	%rd1, %rd3;
	mov.u32 	%r3, %ctaid.y;
	mov.u32 	%r4, %nctaid.x;
	mov.u32 	%r5, %ntid.x;
	mov.u32 	%r6, %ctaid.x;
	mov.u32 	%r7, %tid.x;
	mad.lo.s32 	%r8, %r3, %r4, %r6;
	mad.lo.s32 	%r1, %r8, %r5, %r7;
	setp.ge.s32 	%p1, %r1, %r2;
	@%p1 bra 	$L__BB9_4;
	cvta.to.global.u64 	%rd4, %rd2;
	mul.wide.s32 	%rd5, %r1, 4;
	add.s64 	%rd6, %rd4, %rd5;
	ld.global.f32 	%f1, [%rd6];
	setp.leu.f32 	%p2, %f1, 0f00000000;
	@%p2 bra 	$L__BB9_3;
	add.s64 	%rd10, %rd1, %rd5;
	st.global.f32 	[%rd10], %f1;
	bra.uni 	$L__BB9_4;
$L__BB9_3:
	mul.f32 	%f3, %f2, %f1;
	add.s64 	%rd8, %rd1, %rd5;
	st.global.f32 	[%rd8], %f3;
$L__BB9_4:
	ret;

}
	// .globl	backwardleakyfloat
.visible .entry backwardleakyfloat(
	.param .u32 backwardleakyfloat_param_0,
	.param .u64 .ptr .align 1 backwardleakyfloat_param_1,
	.param .u64 .ptr .align 1 backwardleakyfloat_param_2,
	.param .f32 backwardleakyfloat_param_3
)
{
	.reg .pred 	%p<3>;
	.reg .b32 	%r<10>;
	.reg .b32 	%f<3>;
	.reg .b64 	%rd<11>;

	ld.param.u32 	%r2, [backwardleakyfloat_param_0];
	ld.param.u64 	%rd3, [backwardleakyfloat_param_1];
	ld.param.u64 	%rd2, [backwardleakyfloat_param_2];
	ld.param.f32 	%f1, [backwardleakyfloat_param_3];
	cvta.to.global.u64 	%rd1, %rd3;
	mov.u32 	%r3, %ctaid.y;
	mov.u32 	%r4, %nctaid.x;
	mov.u32 	%r5, %ntid.x;
	mov.u32 	%r6, %ctaid.x;
	mov.u32 	%r7, %tid.x;
	mad.lo.s32 	%r8, %r3, %r4, %r6;
	mad.lo.s32 	%r1, %r8, %r5, %r7;
	setp.ge.s32 	%p1, %r1, %r2;
	@%p1 bra 	$L__BB10_4;
	cvta.to.global.u64 	%rd4, %rd2;
	mul.wide.s32 	%rd5, %r1, 4;
	add.s64 	%rd6, %rd4, %rd5;
	ld.global.f32 	%f2, [%rd6];
	setp.leu.f32 	%p2, %f2, 0f00000000;
	@%p2 bra 	$L__BB10_3;
	add.s64 	%rd10, %rd1, %rd5;
	mov.b32 	%r9, 1065353216;
	st.global.u32 	[%rd10], %r9;
	bra.uni 	$L__BB10_4;
$L__BB10_3:
	add.s64 	%rd8, %rd1, %rd5;
	st.global.f32 	[%rd8], %f1;
$L__BB10_4:
	ret;

}


// ===== COMPILED SASS (sm_100) =====

	.target	sm_100

	.elftype	@"ET_EXEC"


//--------------------- .note.nv.tkinfo           --------------------------
	.section	.note.nv.tkinfo,"",@"SHT_NOTE"
	.sectionflags	@"SHF_NOTE_NV_TKINFO"
	.tkinfo
        /*0018*/ 	.word	0x00000002
        /*0030*/ 	.string	""
        /*0030*/ 	.string	"ptxas"
        /*0030*/ 	.string	"Cuda compilation tools, release 13.0, V13.0.88"
        /*0030*/ 	.string	"Build cuda_13.0.r13.0/compiler.36424714_0"
        /*0030*/ 	.string	"-arch sm_100 -m 64 "



//--------------------- .note.nv.cuinfo           --------------------------
	.section	.note.nv.cuinfo,"",@"SHT_NOTE"
	.sectionflags	@"SHF_NOTE_NV_CUINFO"
        /*0018*/ 	.short	0x0002
        /*001a*/ 	.short	0x0064
        /*001c*/ 	.short	0x0082
	.zero		2


//--------------------- .nv.info                  --------------------------
	.section	.nv.info,"",@"SHT_CUDA_INFO"
	.align	4


	//----- nvinfo : EIATTR_REGCOUNT
	.align		4
        /*0000*/ 	.byte	0x04, 0x2f
        /*0002*/ 	.short	(.L_1 - .L_0)
	.align		4
.L_0:
        /*0004*/ 	.word	index@(adagradfloat)
        /*0008*/ 	.word	0x00000012


	//----- nvinfo : EIATTR_FRAME_SIZE
	.align		4
.L_1:
        /*000c*/ 	.byte	0x04, 0x11
        /*000e*/ 	.short	(.L_3 - .L_2)
	.align		4
.L_2:
        /*0010*/ 	.word	index@($__internal_10_$__cuda_sm3x_div_rn_noftz_f32_slowpath)
        /*0014*/ 	.word	0x00000000


	//----- nvinfo : EIATTR_FRAME_SIZE
	.align		4
.L_3:
        /*0018*/ 	.byte	0x04, 0x11
        /*001a*/ 	.short	(.L_5 - .L_4)
	.align		4
.L_4:
        /*001c*/ 	.word	index@($__internal_9_$__cuda_sm20_sqrt_rn_f32_slowpath)
        /*0020*/ 	.word	0x00000000


	//----- nvinfo : EIATTR_FRAME_SIZE
	.align		4
.L_5:
        /*0024*/ 	.byte	0x04, 0x11
        /*0026*/ 	.short	(.L_7 - .L_6)
	.align		4
.L_6:
        /*0028*/ 	.word	index@(adagradfloat)
        /*002c*/ 	.word	0x00000000


	//----- nvinfo : EIATTR_REGCOUNT
	.align		4
.L_7:
        /*0030*/ 	.byte	0x04, 0x2f
        /*0032*/ 	.short	(.L_9 - .L_8)
	.align		4
.L_8:
        /*0034*/ 	.word	index@(adamfloat)
        /*0038*/ 	.word	0x0000001d


	//----- nvinfo : EIATTR_FRAME_SIZE
	.align		4
.L_9:
        /*003c*/ 	.byte	0x04, 0x11
        /*003e*/ 	.short	(.L_11 - .L_10)
	.align		4
.L_10:
        /*0040*/ 	.word	index@($__internal_8_$__cuda_sm3x_div_rn_noftz_f32_slowpath)
        /*0044*/ 	.word	0x00000000


	//----- nvinfo : EIATTR_FRAME_SIZE
	.align		4
.L_11:
        /*0048*/ 	.byte	0x04, 0x11
        /*004a*/ 	.short	(.L_13 - .L_12)
	.align		4
.L_12:
        /*004c*/ 	.word	index@($__internal_7_$__cuda_sm20_sqrt_rn_f32_slowpath)
        /*0050*/ 	.word	0x00000000


	//----- nvinfo : EIATTR_FRAME_SIZE
	.align		4
.L_13:
        /*0054*/ 	.byte	0x04, 0x11
        /*0056*/ 	.short	(.L_15 - .L_14)
	.align		4
.L_14:
        /*0058*/ 	.word	index@($__internal_6_$__cuda_sm20_div_rn_f64_full)
        /*005c*/ 	.word	0x00000000


	//----- nvinfo : EIATTR_FRAME_SIZE
	.align		4
.L_15:
        /*0060*/ 	.byte	0x04, 0x11
        /*0062*/ 	.short	(.L_17 - .L_16)
	.align		4
.L_16:
        /*0064*/ 	.word	index@(adamfloat)
        /*0068*/ 	.word	0x00000000


	//----- nvinfo : EIATTR_REGCOUNT
	.align		4
.L_17:
        /*006c*/ 	.byte	0x04, 0x2f
        /*006e*/ 	.short	(.L_19 - .L_18)
	.align		4
.L_18:
        /*0070*/ 	.word	index@(adadeltafloat)
        /*0074*/ 	.word	0x00000012


	//----- nvinfo : EIATTR_FRAME_SIZE
	.align		4
.L_19:
        /*0078*/ 	.byte	0x04, 0x11
        /*007a*/ 	.short	(.L_21 - .L_20)
	.align		4
.L_20:
        /*007c*/ 	.word	index@($__internal_5_$__cuda_sm3x_div_rn_noftz_f32_slowpath)
        /*0080*/ 	.word	0x00000000


	//----- nvinfo : EIATTR_FRAME_SIZE
	.align		4
.L_21:
        /*0084*/ 	.byte	0x04, 0x11
        /*0086*/ 	.short	(.L_23 - .L_22)
	.align		4
.L_22:
        /*0088*/ 	.word	index@($__internal_4_$__cuda_sm20_sqrt_rn_f32_slowpath)
        /*008c*/ 	.word	0x00000000


	//----- nvinfo : EIATTR_FRAME_SIZE
	.align		4
.L_23:
        /*0090*/ 	.byte	0x04, 0x11
        /*0092*/ 	.short	(.L_25 - .L_24)
	.align		4
.L_24:
        /*0094*/ 	.word	index@(adadeltafloat)
        /*0098*/ 	.word	0x00000000


	//----- nvinfo : EIATTR_REGCOUNT
	.align		4
.L_25:
        /*009c*/ 	.byte	0x04, 0x2f
        /*009e*/ 	.short	(.L_27 - .L_26)
	.align		4
.L_26:
        /*00a0*/ 	.word	index@(l1regularizationfloat)
        /*00a4*/ 	.word	0x00000012


	//----- nvinfo : EIATTR_FRAME_SIZE
	.align		4
.L_27:
        /*00a8*/ 	.byte	0x04, 0x11
        /*00aa*/ 	.short	(.L_29 - .L_28)
	.align		4
.L_28:
        /*00ac*/ 	.word	index@($__internal_3_$__cuda_sm3x_div_rn_noftz_f32_slowpath)
        /*00b0*/ 	.word	0x00000000


	//----- nvinfo : EIATTR_FRAME_SIZE
	.align		4
.L_29:
        /*00b4*/ 	.byte	0x04, 0x11
        /*00b6*/ 	.short	(.L_31 - .L_30)
	.align		4
.L_30:
        /*00b8*/ 	.word	index@(l1regularizationfloat)
        /*00bc*/ 	.word	0x00000000


	//----- nvinfo : EIATTR_REGCOUNT
	.align		4
.L_31:
        /*00c0*/ 	.byte	0x04, 0x2f
        /*00c2*/ 	.short	(.L_33 - .L_32)
	.align		4
.L_32:
        /*00c4*/ 	.word	index@(l2regularizationfloat)
        /*00c8*/ 	.word	0x00000012


	//----- nvinfo : EIATTR_FRAME_SIZE
	.align		4
.L_33:
        /*00cc*/ 	.byte	0x04, 0x11
        /*00ce*/ 	.short	(.L_35 - .L_34)
	.align		4
.L_34:
        /*00d0*/ 	.word	index@($__internal_2_$__cuda_sm3x_div_rn_noftz_f32_slowpath)
        /*00d4*/ 	.word	0x00000000


	//----- nvinfo : EIATTR_FRAME_SIZE
	.align		4
.L_35:
        /*00d8*/ 	.byte	0x04, 0x11
        /*00da*/ 	.short	(.L_37 - .L_36)
	.align		4
.L_36:
        /*00dc*/ 	.word	index@(l2regularizationfloat)
        /*00e0*/ 	.word	0x00000000


	//----- nvinfo : EIATTR_REGCOUNT
	.align		4
.L_37:
        /*00e4*/ 	.byte	0x04, 0x2f
        /*00e6*/ 	.short	(.L_39 - .L_38)
	.align		4
.L_38:
        /*00e8*/ 	.word	index@(batchregfloat)
        /*00ec*/ 	.word	0x00000010


	//----- nvinfo : EIATTR_FRAME_SIZE
	.align		4
.L_39:
        /*00f0*/ 	.byte	0x04, 0x11
        /*00f2*/ 	.short	(.L_41 - .L_40)
	.align		4
.L_40:
        /*00f4*/ 	.word	index@($__internal_1_$__cuda_sm3x_div_rn_noftz_f32_slowpath)
        /*00f8*/ 	.word	0x00000000


	//----- nvinfo : EIATTR_FRAME_SIZE
	.align		4
.L_41:
        /*00fc*/ 	.byte	0x04, 0x11
        /*00fe*/ 	.short	(.L_43 - .L_42)
	.align		4
.L_42:
        /*0100*/ 	.word	index@(batchregfloat)
        /*0104*/ 	.word	0x00000000


	//----- nvinfo : EIATTR_REGCOUNT
	.align		4
.L_43:
        /*0108*/ 	.byte	0x04, 0x2f
        /*010a*/ 	.short	(.L_45 - .L_44)
	.align		4
.L_44:
        /*010c*/ 	.word	index@(l1l2regularizationfloat)
        /*0110*/ 	.word	0x00000014


	//----- nvinfo : EIATTR_FRAME_SIZE
	.align		4
.L_45:
        /*0114*/ 	.byte	0x04, 0x11
        /*0116*/ 	.short	(.L_47 - .L_46)
	.align		4
.L_46:
        /*0118*/ 	.word	index@($__internal_0_$__cuda_sm3x_div_rn_noftz_f32_slowpath)
        /*011c*/ 	.word	0x00000000


	//----- nvinfo : EIATTR_FRAME_SIZE
	.align		4
.L_47:
        /*0120*/ 	.byte	0x04, 0x11
        /*0122*/ 	.short	(.L_49 - .L_48)
	.align		4
.L_48:
        /*0124*/ 	.word	index@(l1l2regularizationfloat)
        /*0128*/ 	.word	0x00000000


	//----- nvinfo : EIATTR_REGCOUNT
	.align		4
.L_49:
        /*012c*/ 	.byte	0x04, 0x2f
        /*012e*/ 	.short	(.L_51 - .L_50)
	.align		4
.L_50:
        /*0130*/ 	.word	index@(forwardParametricfloat)
        /*0134*/ 	.word	0x0000000c


	//----- nvinfo : EIATTR_FRAME_SIZE
	.align		4
.L_51:
        /*0138*/ 	.byte	0x04, 0x11
        /*013a*/ 	.short	(.L_53 - .L_52)
	.align		4
.L_52:
        /*013c*/ 	.word	index@(forwardParametricfloat)
        /*0140*/ 	.word	0x00000000


	//----- nvinfo : EIATTR_REGCOUNT
	.align		4
.L_53:
        /*0144*/ 	.byte	0x04, 0x2f
        /*0146*/ 	.short	(.L_55 - .L_54)
	.align		4
.L_54:
        /*0148*/ 	.word	index@(backwardParametricfloat)
        /*014c*/ 	.word	0x0000000e


	//----- nvinfo : EIATTR_FRAME_SIZE
	.align		4
.L_55:
        /*0150*/ 	.byte	0x04, 0x11
        /*0152*/ 	.short	(.L_57 - .L_56)
	.align		4
.L_56:
        /*0154*/ 	.word	index@(backwardParametricfloat)
        /*0158*/ 	.word	0x00000000


	//----- nvinfo : EIATTR_REGCOUNT
	.align		4
.L_57:
        /*015c*/ 	.byte	0x04, 0x2f
        /*015e*/ 	.short	(.L_59 - .L_58)
	.align		4
.L_58:
        /*0160*/ 	.word	index@(forwardleakyfloat)
        /*0164*/ 	.word	0x0000000c


	//----- nvinfo : EIATTR_FRAME_SIZE
	.align		4
.L_59:
        /*0168*/ 	.byte	0x04, 0x11
        /*016a*/ 	.short	(.L_61 - .L_60)
	.align		4
.L_60:
        /*016c*/ 	.word	index@(forwardleakyfloat)
        /*0170*/ 	.word	0x00000000


	//----- nvinfo : EIATTR_REGCOUNT
	.align		4
.L_61:
        /*0174*/ 	.byte	0x04, 0x2f
        /*0176*/ 	.short	(.L_63 - .L_62)
	.align		4
.L_62:
        /*0178*/ 	.word	index@(backwardleakyfloat)
        /*017c*/ 	.word	0x0000000c


	//----- nvinfo : EIATTR_FRAME_SIZE
	.align		4
.L_63:
        /*0180*/ 	.byte	0x04, 0x11
        /*0182*/ 	.short	(.L_65 - .L_64)
	.align		4
.L_64:
        /*0184*/ 	.word	index@(backwardleakyfloat)
        /*0188*/ 	.word	0x00000000


	//----- nvinfo : EIATTR_MIN_STACK_SIZE
	.align		4
.L_65:
        /*018c*/ 	.byte	0x04, 0x12
        /*018e*/ 	.short	(.L_67 - .L_66)
	.align		4
.L_66:
        /*0190*/ 	.word	index@(backwardleakyfloat)
        /*0194*/ 	.word	0x00000000


	//----- nvinfo : EIATTR_MIN_STACK_SIZE
	.align		4
.L_67:
        /*0198*/ 	.byte	0x04, 0x12
        /*019a*/ 	.short	(.L_69 - .L_68)
	.align		4
.L_68:
        /*019c*/ 	.word	index@(forwardleakyfloat)
        /*01a0*/ 	.word	0x00000000


	//----- nvinfo : EIATTR_MIN_STACK_SIZE
	.align		4
.L_69:
        /*01a4*/ 	.byte	0x04, 0x12
        /*01a6*/ 	.short	(.L_71 - .L_70)
	.align		4
.L_70:
        /*01a8*/ 	.word	index@(backwardParametricfloat)
        /*01ac*/ 	.word	0x00000000


	//----- nvinfo : EIATTR_MIN_STACK_SIZE
	.align		4
.L_71:
        /*01b0*/ 	.byte	0x04, 0x12
        /*01b2*/ 	.short	(.L_73 - .L_72)
	.align		4
.L_72:
        /*01b4*/ 	.word	index@(forwardParametricfloat)
        /*01b8*/ 	.word	0x00000000


	//----- nvinfo : EIATTR_MIN_STACK_SIZE
	.align		4
.L_73:
        /*01bc*/ 	.byte	0x04, 0x12
        /*01be*/ 	.short	(.L_75 - .L_74)
	.align		4
.L_74:
        /*01c0*/ 	.word	index@(l1l2regularizationfloat)
        /*01c4*/ 	.word	0x00000000


	//----- nvinfo : EIATTR_MIN_STACK_SIZE
	.align		4
.L_75:
        /*01c8*/ 	.byte	0x04, 0x12
        /*01ca*/ 	.short	(.L_77 - .L_76)
	.align		4
.L_76:
        /*01cc*/ 	.word	index@(batchregfloat)
        /*01d0*/ 	.word	0x00000000


	//----- nvinfo : EIATTR_MIN_STACK_SIZE
	.align		4
.L_77:
        /*01d4*/ 	.byte	0x04, 0x12
        /*01d6*/ 	.short	(.L_79 - .L_78)
	.align		4
.L_78:
        /*01d8*/ 	.word	index@(l2regularizationfloat)
        /*01dc*/ 	.word	0x00000000


	//----- nvinfo : EIATTR_MIN_STACK_SIZE
	.align		4
.L_79:
        /*01e0*/ 	.byte	0x04, 0x12
        /*01e2*/ 	.short	(.L_81 - .L_80)
	.align		4
.L_80:
        /*01e4*/ 	.word	index@(l1regularizationfloat)
        /*01e8*/ 	.word	0x00000000


	//----- nvinfo : EIATTR_MIN_STACK_SIZE
	.align		4
.L_81:
        /*01ec*/ 	.byte	0x04, 0x12
        /*01ee*/ 	.short	(.L_83 - .L_82)
	.align		4
.L_82:
        /*01f0*/ 	.word	index@(adadeltafloat)
        /*01f4*/ 	.word	0x00000000


	//----- nvinfo : EIATTR_MIN_STACK_SIZE
	.align		4
.L_83:
        /*01f8*/ 	.byte	0x04, 0x12
        /*01fa*/ 	.short	(.L_85 - .L_84)
	.align		4
.L_84:
        /*01fc*/ 	.word	index@(adamfloat)
        /*0200*/ 	.word	0x00000000


	//----- nvinfo : EIATTR_MIN_STACK_SIZE
	.align		4
.L_85:
        /*0204*/ 	.byte	0x04, 0x12
        /*0206*/ 	.short	(.L_87 - .L_86)
	.align		4
.L_86:
        /*0208*/ 	.word	index@(adagradfloat)
        /*020c*/ 	.word	0x00000000
.L_87:


//--------------------- .nv.compat                --------------------------
	.section	.nv.compat,"",@"SHT_CUDA_COMPAT_INFO"
	.align	4
        /*0000*/ 	.byte	0x02, 0x09, 0x00, 0x00, 0x02, 0x02, 0x01, 0x00, 0x02, 0x05, 0x05, 0x00, 0x03, 0x07, 0x01, 0x01
        /*0010*/ 	.byte	0x02, 0x03, 0x00, 0x00, 0x02, 0x06, 0x01, 0x00, 0x04, 0x0b, 0x08, 0x00, 0x01, 0x00, 0x00, 0x00
        /*0020*/ 	.byte	0x00, 0x00, 0x00, 0x00


//--------------------- .nv.info.backwardleakyfloat --------------------------
	.section	.nv.info.backwardleakyfloat,"",@"SHT_CUDA_INFO"
	.sectionflags	@""
	.align	4


	//----- nvinfo : EIATTR_CUDA_API_VERSION
	.align		4
        /*0000*/ 	.byte	0x04, 0x37
        /*0002*/ 	.short	(.L_89 - .L_88)
.L_88:
        /*0004*/ 	.word	0x00000082


	//----- nvinfo : EIATTR_KPARAM_INFO
	.align		4
.L_89:
        /*0008*/ 	.byte	0x04, 0x17
        /*000a*/ 	.short	(.L_91 - .L_90)
.L_90:
        /*000c*/ 	.word	0x00000000
        /*0010*/ 	.short	0x0003
        /*0012*/ 	.short	0x0018
        /*0014*/ 	.byte	0x00, 0xf0, 0x11, 0x00


	//----- nvinfo : EIATTR_KPARAM_INFO
	.align		4
.L_91:
        /*0018*/ 	.byte	0x04, 0x17
        /*001a*/ 	.short	(.L_93 - .L_92)
.L_92:
        /*001c*/ 	.word	0x00000000
        /*0020*/ 	.short	0x0002
        /*0022*/ 	.short	0x0010
        /*0024*/ 	.byte	0x00, 0xf5, 0x21, 0x00


	//----- nvinfo : EIATTR_KPARAM_INFO
	.align		4
.L_93:
        /*0028*/ 	.byte	0x04, 0x17
        /*002a*/ 	.short	(.L_95 - .L_94)
.L_94:
        /*002c*/ 	.word	0x00000000
        /*0030*/ 	.short	0x0001
        /*0032*/ 	.short	0x0008
        /*0034*/ 	.byte	0x00, 0xf5, 0x21, 0x00


	//----- nvinfo : EIATTR_KPARAM_INFO
	.align		4
.L_95:
        /*0038*/ 	.byte	0x04, 0x17
        /*003a*/ 	.short	(.L_97 - .L_96)
.L_96:
        /*003c*/ 	.word	0x00000000
        /*0040*/ 	.short	0x0000
        /*0042*/ 	.short	0x0000
        /*0044*/ 	.byte	0x00, 0xf0, 0x11, 0x00


	//----- nvinfo : EIATTR_SPARSE_MMA_MASK
	.align		4
.L_97:
        /*0048*/ 	.byte	0x03, 0x50
        /*004a*/ 	.short	0x0000


	//----- nvinfo : EIATTR_MAXREG_COUNT
	.align		4
        /*004c*/ 	.byte	0x03, 0x1b
        /*004e*/ 	.short	0x00ff


	//----- nvinfo : EIATTR_MERCURY_ISA_VERSION
	.align		4
        /*0050*/ 	.byte	0x03, 0x5f
        /*0052*/ 	.short	0x0101


	//----- nvinfo : EIATTR_VRC_CTA_INIT_COUNT
	.align		4
        /*0054*/ 	.byte	0x02, 0x4a
	.zero		1
	.zero		1


	//----- nvinfo : EIATTR_EXIT_INSTR_OFFSETS
	.align		4
        /*0058*/ 	.byte	0x04, 0x1c
        /*005a*/ 	.short	(.L_99 - .L_98)


	//   ....[0]....
.L_98:
        /*005c*/ 	.word	0x000000a0


	//   ....[1]....
        /*0060*/ 	.word	0x00000140


	//   ....[2]....
        /*0064*/ 	.word	0x00000190


	//----- nvinfo : EIATTR_CBANK_PARAM_SIZE
	.align		4
.L_99:
        /*0068*/ 	.byte	0x03, 0x19
        /*006a*/ 	.short	0x001c


	//----- nvinfo : EIATTR_PARAM_CBANK
	.align		4
        /*006c*/ 	.byte	0x04, 0x0a
        /*006e*/ 	.short	(.L_101 - .L_100)
	.align		4
.L_100:
        /*0070*/ 	.word	index@(.nv.constant0.backwardleakyfloat)
        /*0074*/ 	.short	0x0380
        /*0076*/ 	.short	0x001c


	//----- nvinfo : EIATTR_SW_WAR
	.align		4
.L_101:
        /*0078*/ 	.byte	0x04, 0x36
        /*007a*/ 	.short	(.L_103 - .L_102)
.L_102:
        /*007c*/ 	.word	0x00000008
.L_103:


//--------------------- .nv.info.forwardleakyfloat --------------------------
	.section	.nv.info.forwardleakyfloat,"",@"SHT_CUDA_INFO"
	.sectionflags	@""
	.align	4


	//----- nvinfo : EIATTR_CUDA_API_VERSION
	.align		4
        /*0000*/ 	.byte	0x04, 0x37
        /*0002*/ 	.short	(.L_105 - .L_104)
.L_104:
        /*0004*/ 	.word	0x00000082


	//----- nvinfo : EIATTR_KPARAM_INFO
	.align		4
.L_105:
        /*0008*/ 	.byte	0x04, 0x17
        /*000a*/ 	.short	(.L_107 - .L_106)
.L_106:
        /*000c*/ 	.word	0x00000000
        /*0010*/ 	.short	0x0003
        /*0012*/ 	.short	0x0018
        /*0014*/ 	.byte	0x00, 0xf0, 0x11, 0x00


	//----- nvinfo : EIATTR_KPARAM_INFO
	.align		4
.L_107:
        /*0018*/ 	.byte	0x04, 0x17
        /*001a*/ 	.short	(.L_109 - .L_108)
.L_108:
        /*001c*/ 	.word	0x00000000
        /*0020*/ 	.short	0x0002
        /*0022*/ 	.short	0x0010
        /*0024*/ 	.byte	0x00, 0xf5, 0x21, 0x00


	//----- nvinfo : EIATTR_KPARAM_INFO
	.align		4
.L_109:
        /*0028*/ 	.byte	0x04, 0x17
        /*002a*/ 	.short	(.L_111 - .L_110)
.L_110:
        /*002c*/ 	.word	0x00000000
        /*0030*/ 	.short	0x0001
        /*0032*/ 	.short	0x0008
        /*0034*/ 	.byte	0x00, 0xf5, 0x21, 0x00


	//----- nvinfo : EIATTR_KPARAM_INFO
	.align		4
.L_111:
        /*0038*/ 	.byte	0x04, 0x17
        /*003a*/ 	.short	(.L_113 - .L_112)
.L_112:
        /*003c*/ 	.word	0x00000000
        /*0040*/ 	.short	0x0000
        /*0042*/ 	.short	0x0000
        /*0044*/ 	.byte	0x00, 0xf0, 0x11, 0x00


	//----- nvinfo : EIATTR_SPARSE_MMA_MASK
	.align		4
.L_113:
        /*0048*/ 	.byte	0x03, 0x50
        /*004a*/ 	.short	0x0000


	//----- nvinfo : EIATTR_MAXREG_COUNT
	.align		4
        /*004c*/ 	.byte	0x03, 0x1b
        /*004e*/ 	.short	0x00ff


	//----- nvinfo : EIATTR_MERCURY_ISA_VERSION
	.align		4
        /*0050*/ 	.byte	0x03, 0x5f
        /*0052*/ 	.short	0x0101


	//----- nvinfo : EIATTR_VRC_CTA_INIT_COUNT
	.align		4
        /*0054*/ 	.byte	0x02, 0x4a
	.zero		1
	.zero		1


	//----- nvinfo : EIATTR_EXIT_INSTR_OFFSETS
	.align		4
        /*0058*/ 	.byte	0x04, 0x1c
        /*005a*/ 	.short	(.L_115 - .L_114)


	//   ....[0]....
.L_114:
        /*005c*/ 	.word	0x000000a0


	//   ....[1]....
        /*0060*/ 	.word	0x00000130


	//   ....[2]....
        /*0064*/ 	.word	0x00000190


	//----- nvinfo : EIATTR_CBANK_PARAM_SIZE
	.align		4
.L_115:
        /*0068*/ 	.byte	0x03, 0x19
        /*006a*/ 	.short	0x001c


	//----- nvinfo : EIATTR_PARAM_CBANK
	.align		4
        /*006c*/ 	.byte	0x04, 0x0a
        /*006e*/ 	.short	(.L_117 - .L_116)
	.align		4
.L_116:
        /*0070*/ 	.word	index@(.nv.constant0.forwardleakyfloat)
        /*0074*/ 	.short	0x0380
        /*0076*/ 	.short	0x001c


	//----- nvinfo : EIATTR_SW_WAR
	.align		4
.L_117:
        /*0078*/ 	.byte	0x04, 0x36
        /*007a*/ 	.short	(.L_119 - .L_118)
.L_118:
        /*007c*/ 	.word	0x00000008
.L_119:


//--------------------- .nv.info.backwardParametricfloat --------------------------
	.section	.nv.info.backwardParametricfloat,"",@"SHT_CUDA_INFO"
	.sectionflags	@""
	.align	4


	//----- nvinfo : EIATTR_CUDA_API_VERSION
	.align		4
        /*0000*/ 	.byte	0x04, 0x37
        /*0002*/ 	.short	(.L_121 - .L_120)
.L_120:
        /*0004*/ 	.word	0x00000082


	//----- nvinfo : EIATTR_KPARAM_INFO
	.align		4
.L_121:
        /*0008*/ 	.byte	0x04, 0x17
        /*000a*/ 	.short	(.L_123 - .L_122)
.L_122:
        /*000c*/ 	.word	0x00000000
        /*0010*/ 	.short	0x0004
        /*0012*/ 	.short	0x0020
        /*0014*/ 	.byte	0x00, 0xf5, 0x21, 0x00


	//----- nvinfo : EIATTR_KPARAM_INFO
	.align		4
.L_123:
        /*0018*/ 	.byte	0x04, 0x17
        /*001a*/ 	.short	(.L_125 - .L_124)
.L_124:
        /*001c*/ 	.word	0x00000000
        /*0020*/ 	.short	0x0003
        /*0022*/ 	.short	0x0018
        /*0024*/ 	.byte	0x00, 0xf5, 0x21, 0x00


	//----- nvinfo : EIATTR_KPARAM_INFO
	.align		4
.L_125:
        /*0028*/ 	.byte	0x04, 0x17
        /*002a*/ 	.short	(.L_127 - .L_126)
.L_126:
        /*002c*/ 	.word	0x00000000
        /*0030*/ 	.short	0x0002
        /*0032*/ 	.short	0x0010
        /*0034*/ 	.byte	0x00, 0xf5, 0x21, 0x00


	//----- nvinfo : EIATTR_KPARAM_INFO
	.align		4
.L_127:
        /*0038*/ 	.byte	0x04, 0x17
        /*003a*/ 	.short	(.L_129 - .L_128)
.L_128:
        /*003c*/ 	.word	0x00000000
        /*0040*/ 	.short	0x0001
        /*0042*/ 	.short	0x0008
        /*0044*/ 	.byte	0x00, 0xf5, 0x21, 0x00


	//----- nvinfo : EIATTR_KPARAM_INFO
	.align		4
.L_129:
        /*0048*/ 	.byte	0x04, 0x17
        /*004a*/ 	.short	(.L_131 - .L_130)
.L_130:
        /*004c*/ 	.word	0x00000000
        /*0050*/ 	.short	0x0000
        /*0052*/ 	.short	0x0000
        /*0054*/ 	.byte	0x00, 0xf0, 0x11, 0x00


	//----- nvinfo : EIATTR_SPARSE_MMA_MASK
	.align		4
.L_131:
        /*0058*/ 	.byte	0x03, 0x50
        /*005a*/ 	.short	0x0000


	//----- nvinfo : EIATTR_MAXREG_COUNT
	.align		4
        /*005c*/ 	.byte	0x03, 0x1b
        /*005e*/ 	.short	0x00ff


	//----- nvinfo : EIATTR_MERCURY_ISA_VERSION
	.align		4
        /*0060*/ 	.byte	0x03, 0x5f
        /*0062*/ 	.short	0x0101


	//----- nvinfo : EIATTR_VRC_CTA_INIT_COUNT
	.align		4
        /*0064*/ 	.byte	0x02, 0x4a
	.zero		1
	.zero		1


	//----- nvinfo : EIATTR_EXIT_INSTR_OFFSETS
	.align		4
        /*0068*/ 	.byte	0x04, 0x1c
        /*006a*/ 	.short	(.L_133 - .L_132)


	//   ....[0]....
.L_132:
        /*006c*/ 	.word	0x000000a0


	//   ....[1]....
        /*0070*/ 	.word	0x00000140


	//   ....[2]....
        /*0074*/ 	.word	0x00000210


	//----- nvinfo : EIATTR_CBANK_PARAM_SIZE
	.align		4
.L_133:
        /*0078*/ 	.byte	0x03, 0x19
        /*007a*/ 	.short	0x0028


	//----- nvinfo : EIATTR_PARAM_CBANK
	.align		4
        /*007c*/ 	.byte	0x04, 0x0a
        /*007e*/ 	.short	(.L_135 - .L_134)
	.align		4
.L_134:
        /*0080*/ 	.word	index@(.nv.constant0.backwardParametricfloat)
        /*0084*/ 	.short	0x0380
        /*0086*/ 	.short	0x0028


	//----- nvinfo : EIATTR_SW_WAR
	.align		4
.L_135:
        /*0088*/ 	.byte	0x04, 0x36
        /*008a*/ 	.short	(.L_137 - .L_136)
.L_136:
        /*008c*/ 	.word	0x00000008
.L_137:


//--------------------- .nv.info.forwardParametricfloat --------------------------
	.section	.nv.info.forwardParametricfloat,"",@"SHT_CUDA_INFO"
	.sectionflags	@""
	.align	4


	//----- nvinfo : EIATTR_CUDA_API_VERSION
	.align		4
        /*0000*/ 	.byte	0x04, 0x37
        /*0002*/ 	.short	(.L_139 - .L_138)
.L_138:
        /*0004*/ 	.word	0x00000082


	//----- nvinfo : EIATTR_KPARAM_INFO
	.align		4
.L_139:
        /*0008*/ 	.byte	0x04, 0x17
        /*000a*/ 	.short	(.L_141 - .L_140)
.L_140:
        /*000c*/ 	.word	0x00000000
        /*0010*/ 	.short	0x0003
        /*0012*/ 	.short	0x0018
        /*0014*/ 	.byte	0x00, 0xf5, 0x21, 0x00


	//----- nvinfo : EIATTR_KPARAM_INFO
	.align		4
.L_141:
        /*0018*/ 	.byte	0x04, 0x17
        /*001a*/ 	.short	(.L_143 - .L_142)
.L_142:
        /*001c*/ 	.word	0x00000000
        /*0020*/ 	.short	0x0002
        /*0022*/ 	.short	0x0010
        /*0024*/ 	.byte	0x00, 0xf5, 0x21, 0x00


	//----- nvinfo : EIATTR_KPARAM_INFO
	.align		4
.L_143:
        /*0028*/ 	.byte	0x04, 0x17
        /*002a*/ 	.short	(.L_145 - .L_144)
.L_144:
        /*002c*/ 	.word	0x00000000
        /*0030*/ 	.short	0x0001
        /*0032*/ 	.short	0x0008
        /*0034*/ 	.byte	0x00, 0xf5, 0x21, 0x00


	//----- nvinfo : EIATTR_KPARAM_INFO
	.align		4
.L_145:
        /*0038*/ 	.byte	0x04, 0x17
        /*003a*/ 	.short	(.L_147 - .L_146)
.L_146:
        /*003c*/ 	.word	0x00000000
        /*0040*/ 	.short	0x0000
        /*0042*/ 	.short	0x0000
        /*0044*/ 	.byte	0x00, 0xf0, 0x11, 0x00


	//----- nvinfo : EIATTR_SPARSE_MMA_MASK
	.align		4
.L_147:
        /*0048*/ 	.byte	0x03, 0x50
        /*004a*/ 	.short	0x0000


	//----- nvinfo : EIATTR_MAXREG_COUNT
	.align		4
        /*004c*/ 	.byte	0x03, 0x1b
        /*004e*/ 	.short	0x00ff


	//----- nvinfo : EIATTR_MERCURY_ISA_VERSION
	.align		4
        /*0050*/ 	.byte	0x03, 0x5f
        /*0052*/ 	.short	0x0101


	//----- nvinfo : EIATTR_VRC_CTA_INIT_COUNT
	.align		4
        /*0054*/ 	.byte	0x02, 0x4a
	.zero		1
	.zero		1


	//----- nvinfo : EIATTR_EXIT_INSTR_OFFSETS
	.align		4
        /*0058*/ 	.byte	0x04, 0x1c
        /*005a*/ 	.short	(.L_149 - .L_148)


	//   ....[0]....
.L_148:
        /*005c*/ 	.word	0x000000a0


	//   ....[1]....
        /*0060*/ 	.word	0x00000130


	//   ....[2]....
        /*0064*/ 	.word	0x000001b0


	//----- nvinfo : EIATTR_CBANK_PARAM_SIZE
	.align		4
.L_149:
        /*0068*/ 	.byte	0x03, 0x19
        /*006a*/ 	.short	0x0020


	//----- nvinfo : EIATTR_PARAM_CBANK
	.align		4
        /*006c*/ 	.byte	0x04, 0x0a
        /*006e*/ 	.short	(.L_151 - .L_150)
	.align		4
.L_150:
        /*0070*/ 	.word	index@(.nv.constant0.forwardParametricfloat)
        /*0074*/ 	.short	0x0380
        /*0076*/ 	.short	0x0020


	//----- nvinfo : EIATTR_SW_WAR
	.align		4
.L_151:
        /*0078*/ 	.byte	0x04, 0x36
        /*007a*/ 	.short	(.L_153 - .L_152)
.L_152:
        /*007c*/ 	.word	0x00000008
.L_153:


//--------------------- .nv.info.l1l2regularizationfloat --------------------------
	.section	.nv.info.l1l2regularizationfloat,"",@"SHT_CUDA_INFO"
	.sectionflags	@""
	.align	4


	//----- nvinfo : EIATTR_CUDA_API_VERSION
	.align		4
        /*0000*/ 	.byte	0x04, 0x37
        /*0002*/ 	.short	(.L_155 - .L_154)
.L_154:
        /*0004*/ 	.word	0x00000082


	//----- nvinfo : EIATTR_KPARAM_INFO
	.align		4
.L_155:
        /*0008*/ 	.byte	0x04, 0x17
        /*000a*/ 	.short	(.L_157 - .L_156)
.L_156:
        /*000c*/ 	.word	0x00000000
        /*0010*/ 	.short	0x0007
        /*0012*/ 	.short	0x0030
        /*0014*/ 	.byte	0x00, 0xf0, 0x11, 0x00


	//----- nvinfo : EIATTR_KPARAM_INFO
	.align		4
.L_157:
        /*0018*/ 	.byte	0x04, 0x17
        /*001a*/ 	.short	(.L_159 - .L_158)
.L_158:
        /*001c*/ 	.word	0x00000000
        /*0020*/ 	.short	0x0006
        /*0022*/ 	.short	0x002c
        /*0024*/ 	.byte	0x00, 0xf0, 0x11, 0x00


	//----- nvinfo : EIATTR_KPARAM_INFO
	.align		4
.L_159:
        /*0028*/ 	.byte	0x04, 0x17
        /*002a*/ 	.short	(.L_161 - .L_160)
.L_160:
        /*002c*/ 	.word	0x00000000
        /*0030*/ 	.short	0x0005
        /*0032*/ 	.short	0x0028
        /*0034*/ 	.byte	0x00, 0xf0, 0x11, 0x00


	//----- nvinfo : EIATTR_KPARAM_INFO
	.align		4
.L_161:
        /*0038*/ 	.byte	0x04, 0x17
        /*003a*/ 	.short	(.L_163 - .L_162)
.L_162:
        /*003c*/ 	.word	0x00000000
        /*0040*/ 	.short	0x0004
        /*0042*/ 	.short	0x0020
        /*0044*/ 	.byte	0x00, 0xf5, 0x21, 0x00


	//----- nvinfo : EIATTR_KPARAM_INFO
	.align		4
.L_163:
        /*0048*/ 	.byte	0x04, 0x17
        /*004a*/ 	.short	(.L_165 - .L_164)
.L_164:
        /*004c*/ 	.word	0x00000000
        /*0050*/ 	.short	0x0003
        /*0052*/ 	.short	0x0018
        /*0054*/ 	.byte	0x00, 0xf5, 0x21, 0x00


	//----- nvinfo : EIATTR_KPARAM_INFO
	.align		4
.L_165:
        /*0058*/ 	.byte	0x04, 0x17
        /*005a*/ 	.short	(.L_167 - .L_166)
.L_166:
        /*005c*/ 	.word	0x00000000
        /*0060*/ 	.short	0x0002
        /*0062*/ 	.short	0x0010
        /*0064*/ 	.byte	0x00, 0xf5, 0x21, 0x00


	//----- nvinfo : EIATTR_KPARAM_INFO
	.align		4
.L_167:
        /*0068*/ 	.byte	0x04, 0x17
        /*006a*/ 	.short	(.L_169 - .L_168)
.L_168:
        /*006c*/ 	.word	0x00000000
        /*0070*/ 	.short	0x0001
        /*0072*/ 	.short	0x0008
        /*0074*/ 	.byte	0x00, 0xf5, 0x21, 0x00


	//----- nvinfo : EIATTR_KPARAM_INFO
	.align		4
.L_169:
        /*0078*/ 	.byte	0x04, 0x17
        /*007a*/ 	.short	(.L_171 - .L_170)
.L_170:
        /*007c*/ 	.word	0x00000000
        /*0080*/ 	.short	0x0000
        /*0082*/ 	.short	0x0000
        /*0084*/ 	.byte	0x00, 0xf0, 0x11, 0x00


	//----- nvinfo : EIATTR_SPARSE_MMA_MASK
	.align		4
.L_171:
        /*0088*/ 	.byte	0x03, 0x50
        /*008a*/ 	.short	0x0000


	//----- nvinfo : EIATTR_MAXREG_COUNT
	.align		4
        /*008c*/ 	.byte	0x03, 0x1b
        /*008e*/ 	.short	0x00ff


	//----- nvinfo : EIATTR_MERCURY_ISA_VERSION
	.align		4
        /*0090*/ 	.byte	0x03, 0x5f
        /*0092*/ 	.short	0x0101


	//----- nvinfo : EIATTR_VRC_CTA_INIT_COUNT
	.align		4
        /*0094*/ 	.byte	0x02, 0x4a
	.zero		1
	.zero		1


	//----- nvinfo : EIATTR_EXIT_INSTR_OFFSETS
	.align		4
        /*0098*/ 	.byte	0x04, 0x1c
        /*009a*/ 	.short	(.L_173 - .L_172)


	//   ....[0]....
.L_172:
        /*009c*/ 	.word	0x000000a0


	//   ....[1]....
        /*00a0*/ 	.word	0x00000330


	//----- nvinfo : EIATTR_CRS_STACK_SIZE
	.align		4
.L_173:
        /*00a4*/ 	.byte	0x04, 0x1e
        /*00a6*/ 	.short	(.L_175 - .L_174)
.L_174:
        /*00a8*/ 	.word	0x00000000


	//----- nvinfo : EIATTR_CBANK_PARAM_SIZE
	.align		4
.L_175:
        /*00ac*/ 	.byte	0x03, 0x19
        /*00ae*/ 	.short	0x0034


	//----- nvinfo : EIATTR_PARAM_CBANK
	.align		4
        /*00b0*/ 	.byte	0x04, 0x0a
        /*00b2*/ 	.short	(.L_177 - .L_176)
	.align		4
.L_176:
        /*00b4*/ 	.word	index@(.nv.constant0.l1l2regularizationfloat)
        /*00b8*/ 	.short	0x0380
        /*00ba*/ 	.short	0x0034


	//----- nvinfo : EIATTR_SW_WAR
	.align		4
.L_177:
        /*00bc*/ 	.byte	0x04, 0x36
        /*00be*/ 	.short	(.L_179 - .L_178)
.L_178:
        /*00c0*/ 	.word	0x00000008
.L_179:


//--------------------- .nv.info.batchregfloat    --------------------------
	.section	.nv.info.batchregfloat,"",@"SHT_CUDA_INFO"
	.sectionflags	@""
	.align	4


	//----- nvinfo : EIATTR_CUDA_API_VERSION
	.align		4
        /*0000*/ 	.byte	0x04, 0x37
        /*0002*/ 	.short	(.L_181 - .L_180)
.L_180:
        /*0004*/ 	.word	0x00000082


	//----- nvinfo : EIATTR_KPARAM_INFO
	.align		4
.L_181:
        /*0008*/ 	.byte	0x04, 0x17
        /*000a*/ 	.short	(.L_183 - .L_182)
.L_182:
        /*000c*/ 	.word	0x00000000
        /*0010*/ 	.short	0x0002
        /*0012*/ 	.short	0x0010
        /*0014*/ 	.byte	0x00, 0xf0, 0x11, 0x00


	//----- nvinfo : EIATTR_KPARAM_INFO
	.align		4
.L_183:
        /*0018*/ 	.byte	0x04, 0x17
        /*001a*/ 	.short	(.L_185 - .L_184)
.L_184:
        /*001c*/ 	.word	0x00000000
        /*0020*/ 	.short	0x0001
        /*0022*/ 	.short	0x0008
        /*0024*/ 	.byte	0x00, 0xf5, 0x21, 0x00


	//----- nvinfo : EIATTR_KPARAM_INFO
	.align		4
.L_185:
        /*0028*/ 	.byte	0x04, 0x17
        /*002a*/ 	.short	(.L_187 - .L_186)
.L_186:
        /*002c*/ 	.word	0x00000000
        /*0030*/ 	.short	0x0000
        /*0032*/ 	.short	0x0000
        /*0034*/ 	.byte	0x00, 0xf0, 0x11, 0x00


	//----- nvinfo : EIATTR_SPARSE_MMA_MASK
	.align		4
.L_187:
        /*0038*/ 	.byte	0x03, 0x50
        /*003a*/ 	.short	0x0000


	//----- nvinfo : EIATTR_MAXREG_COUNT
	.align		4
        /*003c*/ 	.byte	0x03, 0x1b
        /*003e*/ 	.short	0x00ff


	//----- nvinfo : EIATTR_MERCURY_ISA_VERSION
	.align		4
        /*0040*/ 	.byte	0x03, 0x5f
        /*0042*/ 	.short	0x0101


	//----- nvinfo : EIATTR_VRC_CTA_INIT_COUNT
	.align		4
        /*0044*/ 	.byte	0x02, 0x4a
	.zero		1
	.zero		1


	//----- nvinfo : EIATTR_EXIT_INSTR_OFFSETS
	.align		4
        /*0048*/ 	.byte	0x04, 0x1c
        /*004a*/ 	.short	(.L_189 - .L_188)


	//   ....[0]....
.L_188:
        /*004c*/ 	.word	0x000000a0


	//   ....[1]....
        /*0050*/ 	.word	0x000001e0


	//----- nvinfo : EIATTR_CRS_STACK_SIZE
	.align		4
.L_189:
        /*0054*/ 	.byte	0x04, 0x1e
        /*0056*/ 	.short	(.L_191 - .L_190)
.L_190:
        /*0058*/ 	.word	0x00000000


	//----- nvinfo : EIATTR_CBANK_PARAM_SIZE
	.align		4
.L_191:
        /*005c*/ 	.byte	0x03, 0x19
        /*005e*/ 	.short	0x0014


	//----- nvinfo : EIATTR_PARAM_CBANK
	.align		4
        /*0060*/ 	.byte	0x04, 0x0a
        /*0062*/ 	.short	(.L_193 - .L_192)
	.align		4
.L_192:
        /*0064*/ 	.word	index@(.nv.constant0.batchregfloat)
        /*0068*/ 	.short	0x0380
        /*006a*/ 	.short	0x0014


	//----- nvinfo : EIATTR_SW_WAR
	.align		4
.L_193:
        /*006c*/ 	.byte	0x04, 0x36
        /*006e*/ 	.short	(.L_195 - .L_194)
.L_194:
        /*0070*/ 	.word	0x00000008
.L_195:


//--------------------- .nv.info.l2regularizationfloat --------------------------
	.section	.nv.info.l2regularizationfloat,"",@"SHT_CUDA_INFO"
	.sectionflags	@""
	.align	4


	//----- nvinfo : EIATTR_CUDA_API_VERSION
	.align		4
        /*0000*/ 	.byte	0x04, 0x37
        /*0002*/ 	.short	(.L_197 - .L_196)
.L_196:
        /*0004*/ 	.word	0x00000082


	//----- nvinfo : EIATTR_KPARAM_INFO
	.align		4
.L_197:
        /*0008*/ 	.byte	0x04, 0x17
        /*000a*/ 	.short	(.L_199 - .L_198)
.L_198:
        /*000c*/ 	.word	0x00000000
        /*0010*/ 	.short	0x0007
        /*0012*/ 	.short	0x0030
        /*0014*/ 	.byte	0x00, 0xf0, 0x11, 0x00


	//----- nvinfo : EIATTR_KPARAM_INFO
	.align		4
.L_199:
        /*0018*/ 	.byte	0x04, 0x17
        /*001a*/ 	.short	(.L_201 - .L_200)
.L_200:
        /*001c*/ 	.word	0x00000000
        /*0020*/ 	.short	0x0006
        /*0022*/ 	.short	0x002c
        /*0024*/ 	.byte	0x00, 0xf0, 0x11, 0x00


	//----- nvinfo : EIATTR_KPARAM_INFO
	.align		4
.L_201:
        /*0028*/ 	.byte	0x04, 0x17
        /*002a*/ 	.short	(.L_203 - .L_202)
.L_202:
        /*002c*/ 	.word	0x00000000
        /*0030*/ 	.short	0x0005
        /*0032*/ 	.short	0x0028
        /*0034*/ 	.byte	0x00, 0xf0, 0x11, 0x00


	//----- nvinfo : EIATTR_KPARAM_INFO
	.align		4
.L_203:
        /*0038*/ 	.byte	0x04, 0x17
        /*003a*/ 	.short	(.L_205 - .L_204)
.L_204:
        /*003c*/ 	.word	0x00000000
        /*0040*/ 	.short	0x0004
        /*0042*/ 	.short	0x0020
        /*0044*/ 	.byte	0x00, 0xf5, 0x21, 0x00


	//----- nvinfo : EIATTR_KPARAM_INFO
	.align		4
.L_205:
        /*0048*/ 	.byte	0x04, 0x17
        /*004a*/ 	.short	(.L_207 - .L_206)
.L_206:
        /*004c*/ 	.word	0x00000000
        /*0050*/ 	.short	0x0003
        /*0052*/ 	.short	0x0018
        /*0054*/ 	.byte	0x00, 0xf5, 0x21, 0x00


	//----- nvinfo : EIATTR_KPARAM_INFO
	.align		4
.L_207:
        /*0058*/ 	.byte	0x04, 0x17
        /*005a*/ 	.short	(.L_209 - .L_208)
.L_208:
        /*005c*/ 	.word	0x00000000
        /*0060*/ 	.short	0x0002
        /*0062*/ 	.short	0x0010
        /*0064*/ 	.byte	0x00, 0xf5, 0x21, 0x00


	//----- nvinfo : EIATTR_KPARAM_INFO
	.align		4
.L_209:
        /*0068*/ 	.byte	0x04, 0x17
        /*006a*/ 	.short	(.L_211 - .L_210)
.L_210:
        /*006c*/ 	.word	0x00000000
        /*0070*/ 	.short	0x0001
        /*0072*/ 	.short	0x0008
        /*0074*/ 	.byte	0x00, 0xf5, 0x21, 0x00


	//----- nvinfo : EIATTR_KPARAM_INFO
	.align		4
.L_211:
        /*0078*/ 	.byte	0x04, 0x17
        /*007a*/ 	.short	(.L_213 - .L_212)
.L_212:
        /*007c*/ 	.word	0x00000000
        /*0080*/ 	.short	0x0000
        /*0082*/ 	.short	0x0000
        /*0084*/ 	.byte	0x00, 0xf0, 0x11, 0x00


	//----- nvinfo : EIATTR_SPARSE_MMA_MASK
	.align		4
.L_213:
        /*0088*/ 	.byte	0x03, 0x50
        /*008a*/ 	.short	0x0000


	//----- nvinfo : EIATTR_MAXREG_COUNT
	.align		4
        /*008c*/ 	.byte	0x03, 0x1b
        /*008e*/ 	.short	0x00ff


	//----- nvinfo : EIATTR_MERCURY_ISA_VERSION
	.align		4
        /*0090*/ 	.byte	0x03, 0x5f
        /*0092*/ 	.short	0x0101


	//----- nvinfo : EIATTR_VRC_CTA_INIT_COUNT
	.align		4
        /*0094*/ 	.byte	0x02, 0x4a
	.zero		1
	.zero		1


	//----- nvinfo : EIATTR_EXIT_INSTR_OFFSETS
	.align		4
        /*0098*/ 	.byte	0x04, 0x1c
        /*009a*/ 	.short	(.L_215 - .L_214)


	//   ....[0]....
.L_214:
        /*009c*/ 	.word	0x000000a0


	//   ....[1]....
        /*00a0*/ 	.word	0x00000290


	//----- nvinfo : EIATTR_CRS_STACK_SIZE
	.align		4
.L_215:
        /*00a4*/ 	.byte	0x04, 0x1e
        /*00a6*/ 	.short	(.L_217 - .L_216)
.L_216:
        /*00a8*/ 	.word	0x00000000


	//----- nvinfo : EIATTR_CBANK_PARAM_SIZE
	.align		4
.L_217:
        /*00ac*/ 	.byte	0x03, 0x19
        /*00ae*/ 	.short	0x0034


	//----- nvinfo : EIATTR_PARAM_CBANK
	.align		4
        /*00b0*/ 	.byte	0x04, 0x0a
        /*00b2*/ 	.short	(.L_219 - .L_218)
	.align		4
.L_218:
        /*00b4*/ 	.word	index@(.nv.constant0.l2regularizationfloat)
        /*00b8*/ 	.short	0x0380
        /*00ba*/ 	.short	0x0034


	//----- nvinfo : EIATTR_SW_WAR
	.align		4
.L_219:
        /*00bc*/ 	.byte	0x04, 0x36
        /*00be*/ 	.short	(.L_221 - .L_220)
.L_220:
        /*00c0*/ 	.word	0x00000008
.L_221:


//--------------------- .nv.info.l1regularizationfloat --------------------------
	.section	.nv.info.l1regularizationfloat,"",@"SHT_CUDA_INFO"
	.sectionflags	@""
	.align	4


	//----- nvinfo : EIATTR_CUDA_API_VERSION
	.align		4
        /*0000*/ 	.byte	0x04, 0x37
        /*0002*/ 	.short	(.L_223 - .L_222)
.L_222:
        /*0004*/ 	.word	0x00000082


	//----- nvinfo : EIATTR_KPARAM_INFO
	.align		4
.L_223:
        /*0008*/ 	.byte	0x04, 0x17
        /*000a*/ 	.short	(.L_225 - .L_224)
.L_224:
        /*000c*/ 	.word	0x00000000
        /*0010*/ 	.short	0x0007
        /*0012*/ 	.short	0x0030
        /*0014*/ 	.byte	0x00, 0xf0, 0x11, 0x00


	//----- nvinfo : EIATTR_KPARAM_INFO
	.align		4
.L_225:
        /*0018*/ 	.byte	0x04, 0x17
        /*001a*/ 	.short	(.L_227 - .L_226)
.L_226:
        /*001c*/ 	.word	0x00000000
        /*0020*/ 	.short	0x0006
        /*0022*/ 	.short	0x002c
        /*0024*/ 	.byte	0x00, 0xf0, 0x11, 0x00


	//----- nvinfo : EIATTR_KPARAM_INFO
	.align		4
.L_227:
        /*0028*/ 	.byte	0x04, 0x17
        /*002a*/ 	.short	(.L_229 - .L_228)
.L_228:
        /*002c*/ 	.word	0x00000000
        /*0030*/ 	.short	0x0005
        /*0032*/ 	.short	0x0028
        /*0034*/ 	.byte	0x00, 0xf0, 0x11, 0x00


	//----- nvinfo : EIATTR_KPARAM_INFO
	.align		4
.L_229:
        /*0038*/ 	.byte	0x04, 0x17
        /*003a*/ 	.short	(.L_231 - .L_230)
.L_230:
        /*003c*/ 	.word	0x00000000
        /*0040*/ 	.short	0x0004
        /*0042*/ 	.short	0x0020
        /*0044*/ 	.byte	0x00, 0xf5, 0x21, 0x00


	//----- nvinfo : EIATTR_KPARAM_INFO
	.align		4
.L_231:
        /*0048*/ 	.byte	0x04, 0x17
        /*004a*/ 	.short	(.L_233 - .L_232)
.L_232:
        /*004c*/ 	.word	0x00000000
        /*0050*/ 	.short	0x0003
        /*0052*/ 	.short	0x0018
        /*0054*/ 	.byte	0x00, 0xf5, 0x21, 0x00


	//----- nvinfo : EIATTR_KPARAM_INFO
	.align		4
.L_233:
        /*0058*/ 	.byte	0x04, 0x17
        /*005a*/ 	.short	(.L_235 - .L_234)
.L_234:
        /*005c*/ 	.word	0x00000000
        /*0060*/ 	.short	0x0002
        /*0062*/ 	.short	0x0010
        /*0064*/ 	.byte	0x00, 0xf5, 0x21, 0x00


	//----- nvinfo : EIATTR_KPARAM_INFO
	.align		4
.L_235:
        /*0068*/ 	.byte	0x04, 0x17
        /*006a*/ 	.short	(.L_237 - .L_236)
.L_236:
        /*006c*/ 	.word	0x00000000
        /*0070*/ 	.short	0x0001
        /*0072*/ 	.short	0x0008
        /*0074*/ 	.byte	0x00, 0xf5, 0x21, 0x00


	//----- nvinfo : EIATTR_KPARAM_INFO
	.align		4
.L_237:
        /*0078*/ 	.byte	0x04, 0x17
        /*007a*/ 	.short	(.L_239 - .L_238)
.L_238:
        /*007c*/ 	.word	0x00000000
        /*0080*/ 	.short	0x0000
        /*0082*/ 	.short	0x0000
        /*0084*/ 	.byte	0x00, 0xf0, 0x11, 0x00


	//----- nvinfo : EIATTR_SPARSE_MMA_MASK
	.align		4
.L_239:
        /*0088*/ 	.byte	0x03, 0x50
        /*008a*/ 	.short	0x0000


	//----- nvinfo : EIATTR_MAXREG_COUNT
	.align		4
        /*008c*/ 	.byte	0x03, 0x1b
        /*008e*/ 	.short	0x00ff


	//----- nvinfo : EIATTR_MERCURY_ISA_VERSION
	.align		4
        /*0090*/ 	.byte	0x03, 0x5f
        /*0092*/ 	.short	0x0101


	//----- nvinfo : EIATTR_VRC_CTA_INIT_COUNT
	.align		4
        /*0094*/ 	.byte	0x02, 0x4a
	.zero		1
	.zero		1


	//----- nvinfo : EIATTR_EXIT_INSTR_OFFSETS
	.align		4
        /*0098*/ 	.byte	0x04, 0x1c
        /*009a*/ 	.short	(.L_241 - .L_240)


	//   ....[0]....
.L_240:
        /*009c*/ 	.word	0x00000070


	//   ....[1]....
        /*00a0*/ 	.word	0x00000250


	//----- nvinfo : EIATTR_CRS_STACK_SIZE
	.align		4
.L_241:
        /*00a4*/ 	.byte	0x04, 0x1e
        /*00a6*/ 	.short	(.L_243 - .L_242)
.L_242:
        /*00a8*/ 	.word	0x00000000


	//----- nvinfo : EIATTR_CBANK_PARAM_SIZE
	.align		4
.L_243:
        /*00ac*/ 	.byte	0x03, 0x19
        /*00ae*/ 	.short	0x0034


	//----- nvinfo : EIATTR_PARAM_CBANK
	.align		4
        /*00b0*/ 	.byte	0x04, 0x0a
        /*00b2*/ 	.short	(.L_245 - .L_244)
	.align		4
.L_244:
        /*00b4*/ 	.word	index@(.nv.constant0.l1regularizationfloat)
        /*00b8*/ 	.short	0x0380
        /*00ba*/ 	.short	0x0034


	//----- nvinfo : EIATTR_SW_WAR
	.align		4
.L_245:
        /*00bc*/ 	.byte	0x04, 0x36
        /*00be*/ 	.short	(.L_247 - .L_246)
.L_246:
        /*00c0*/ 	.word	0x00000008
.L_247:


//--------------------- .nv.info.adadeltafloat    --------------------------
	.section	.nv.info.adadeltafloat,"",@"SHT_CUDA_INFO"
	.sectionflags	@""
	.align	4


	//----- nvinfo : EIATTR_CUDA_API_VERSION
	.align		4
        /*0000*/ 	.byte	0x04, 0x37
        /*0002*/ 	.short	(.L_249 - .L_248)
.L_248:
        /*0004*/ 	.word	0x00000082


	//----- nvinfo : EIATTR_KPARAM_INFO
	.align		4
.L_249:
        /*0008*/ 	.byte	0x04, 0x17
        /*000a*/ 	.short	(.L_251 - .L_250)
.L_250:
        /*000c*/ 	.word	0x00000000
        /*0010*/ 	.short	0x0006
        /*0012*/ 	.short	0x002c
        /*0014*/ 	.byte	0x00, 0xf0, 0x11, 0x00


	//----- nvinfo : EIATTR_KPARAM_INFO
	.align		4
.L_251:
        /*0018*/ 	.byte	0x04, 0x17
        /*001a*/ 	.short	(.L_253 - .L_252)
.L_252:
        /*001c*/ 	.word	0x00000000
        /*0020*/ 	.short	0x0005
        /*0022*/ 	.short	0x0028
        /*0024*/ 	.byte	0x00, 0xf0, 0x11, 0x00


	//----- nvinfo : EIATTR_KPARAM_INFO
	.align		4
.L_253:
        /*0028*/ 	.byte	0x04, 0x17
        /*002a*/ 	.short	(.L_255 - .L_254)
.L_254:
        /*002c*/ 	.word	0x00000000
        /*0030*/ 	.short	0x0004
        /*0032*/ 	.short	0x0020
        /*0034*/ 	.byte	0x00, 0xf5, 0x21, 0x00


	//----- nvinfo : EIATTR_KPARAM_INFO
	.align		4
.L_255:
        /*0038*/ 	.byte	0x04, 0x17
        /*003a*/ 	.short	(.L_257 - .L_256)
.L_256:
        /*003c*/ 	.word	0x00000000
        /*0040*/ 	.short	0x0003
        /*0042*/ 	.short	0x0018
        /*0044*/ 	.byte	0x00, 0xf5, 0x21, 0x00


	//----- nvinfo : EIATTR_KPARAM_INFO
	.align		4
.L_257:
        /*0048*/ 	.byte	0x04, 0x17
        /*004a*/ 	.short	(.L_259 - .L_258)
.L_258:
        /*004c*/ 	.word	0x00000000
        /*0050*/ 	.short	0x0002
        /*0052*/ 	.short	0x0010
        /*0054*/ 	.byte	0x00, 0xf5, 0x21, 0x00


	//----- nvinfo : EIATTR_KPARAM_INFO
	.align		4
.L_259:
        /*0058*/ 	.byte	0x04, 0x17
        /*005a*/ 	.short	(.L_261 - .L_260)
.L_260:
        /*005c*/ 	.word	0x00000000
        /*0060*/ 	.short	0x0001
        /*0062*/ 	.short	0x0008
        /*0064*/ 	.byte	0x00, 0xf5, 0x21, 0x00


	//----- nvinfo : EIATTR_KPARAM_INFO
	.align		4
.L_261:
        /*0068*/ 	.byte	0x04, 0x17
        /*006a*/ 	.short	(.L_263 - .L_262)
.L_262:
        /*006c*/ 	.word	0x00000000
        /*0070*/ 	.short	0x0000
        /*0072*/ 	.short	0x0000
        /*0074*/ 	.byte	0x00, 0xf0, 0x11, 0x00


	//----- nvinfo : EIATTR_SPARSE_MMA_MASK
	.align		4
.L_263:
        /*0078*/ 	.byte	0x03, 0x50
        /*007a*/ 	.short	0x0000


	//----- nvinfo : EIATTR_MAXREG_COUNT
	.align		4
        /*007c*/ 	.byte	0x03, 0x1b
        /*007e*/ 	.short	0x00ff


	//----- nvinfo : EIATTR_MERCURY_ISA_VERSION
	.align		4
        /*0080*/ 	.byte	0x03, 0x5f
        /*0082*/ 	.short	0x0101


	//----- nvinfo : EIATTR_VRC_CTA_INIT_COUNT
	.align		4
        /*0084*/ 	.byte	0x02, 0x4a
	.zero		1
	.zero		1


	//----- nvinfo : EIATTR_EXIT_INSTR_OFFSETS
	.align		4
        /*0088*/ 	.byte	0x04, 0x1c
        /*008a*/ 	.short	(.L_265 - .L_264)


	//   ....[0]....
.L_264:
        /*008c*/ 	.word	0x00000070


	//   ....[1]....
        /*0090*/ 	.word	0x00000350


	//----- nvinfo : EIATTR_CRS_STACK_SIZE
	.align		4
.L_265:
        /*0094*/ 	.byte	0x04, 0x1e
        /*0096*/ 	.short	(.L_267 - .L_266)
.L_266:
        /*0098*/ 	.word	0x00000000


	//----- nvinfo : EIATTR_CBANK_PARAM_SIZE
	.align		4
.L_267:
        /*009c*/ 	.byte	0x03, 0x19
        /*009e*/ 	.short	0x0030


	//----- nvinfo : EIATTR_PARAM_CBANK
	.align		4
        /*00a0*/ 	.byte	0x04, 0x0a
        /*00a2*/ 	.short	(.L_269 - .L_268)
	.align		4
.L_268:
        /*00a4*/ 	.word	index@(.nv.constant0.adadeltafloat)
        /*00a8*/ 	.short	0x0380
        /*00aa*/ 	.short	0x0030


	//----- nvinfo : EIATTR_SW_WAR
	.align		4
.L_269:
        /*00ac*/ 	.byte	0x04, 0x36
        /*00ae*/ 	.short	(.L_271 - .L_270)
.L_270:
        /*00b0*/ 	.word	0x00000008
.L_271:


//--------------------- .nv.info.adamfloat        --------------------------
	.section	.nv.info.adamfloat,"",@"SHT_CUDA_INFO"
	.sectionflags	@""
	.align	4


	//----- nvinfo : EIATTR_CUDA_API_VERSION
	.align		4
        /*0000*/ 	.byte	0x04, 0x37
        /*0002*/ 	.short	(.L_273 - .L_272)
.L_272:
        /*0004*/ 	.word	0x00000082


	//----- nvinfo : EIATTR_KPARAM_INFO
	.align		4
.L_273:
        /*0008*/ 	.byte	0x04, 0x17
        /*000a*/ 	.short	(.L_275 - .L_274)
.L_274:
        /*000c*/ 	.word	0x00000000
        /*0010*/ 	.short	0x0009
        /*0012*/ 	.short	0x0038
        /*0014*/ 	.byte	0x00, 0xf0, 0x11, 0x00


	//----- nvinfo : EIATTR_KPARAM_INFO
	.align		4
.L_275:
        /*0018*/ 	.byte	0x04, 0x17
        /*001a*/ 	.short	(.L_277 - .L_276)
.L_276:
        /*001c*/ 	.word	0x00000000
        /*0020*/ 	.short	0x0008
        /*0022*/ 	.short	0x0034
        /*0024*/ 	.byte	0x00, 0xf0, 0x11, 0x00


	//----- nvinfo : EIATTR_KPARAM_INFO
	.align		4
.L_277:
        /*0028*/ 	.byte	0x04, 0x17
        /*002a*/ 	.short	(.L_279 - .L_278)
.L_278:
        /*002c*/ 	.word	0x00000000
        /*0030*/ 	.short	0x0007
        /*0032*/ 	.short	0x0030
        /*0034*/ 	.byte	0x00, 0xf0, 0x11, 0x00


	//----- nvinfo : EIATTR_KPARAM_INFO
	.align		4
.L_279:
        /*0038*/ 	.byte	0x04, 0x17
        /*003a*/ 	.short	(.L_281 - .L_280)
.L_280:
        /*003c*/ 	.word	0x00000000
        /*0040*/ 	.short	0x0006
        /*0042*/ 	.short	0x002c
        /*0044*/ 	.byte	0x00, 0xf0, 0x11, 0x00


	//----- nvinfo : EIATTR_KPARAM_INFO
	.align		4
.L_281:
        /*0048*/ 	.byte	0x04, 0x17
        /*004a*/ 	.short	(.L_283 - .L_282)
.L_282:
        /*004c*/ 	.word	0x00000000
        /*0050*/ 	.short	0x0005
        /*0052*/ 	.short	0x0028
        /*0054*/ 	.byte	0x00, 0xf0, 0x11, 0x00


	//----- nvinfo : EIATTR_KPARAM_INFO
	.align		4
.L_283:
        /*0058*/ 	.byte	0x04, 0x17
        /*005a*/ 	.short	(.L_285 - .L_284)
.L_284:
        /*005c*/ 	.word	0x00000000
        /*0060*/ 	.short	0x0004
        /*0062*/ 	.short	0x0020
        /*0064*/ 	.byte	0x00, 0xf5, 0x21, 0x00


	//----- nvinfo : EIATTR_KPARAM_INFO
	.align		4
.L_285:
        /*0068*/ 	.byte	0x04, 0x17
        /*006a*/ 	.short	(.L_287 - .L_286)
.L_286:
        /*006c*/ 	.word	0x00000000
        /*0070*/ 	.short	0x0003
        /*0072*/ 	.short	0x0018
        /*0074*/ 	.byte	0x00, 0xf5, 0x21, 0x00


	//----- nvinfo : EIATTR_KPARAM_INFO
	.align		4
.L_287:
        /*0078*/ 	.byte	0x04, 0x17
        /*007a*/ 	.short	(.L_289 - .L_288)
.L_288:
        /*007c*/ 	.word	0x00000000
        /*0080*/ 	.short	0x0002
        /*0082*/ 	.short	0x0010
        /*0084*/ 	.byte	0x00, 0xf5, 0x21, 0x00


	//----- nvinfo : EIATTR_KPARAM_INFO
	.align		4
.L_289:
        /*0088*/ 	.byte	0x04, 0x17
        /*008a*/ 	.short	(.L_291 - .L_290)
.L_290:
        /*008c*/ 	.word	0x00000000
        /*0090*/ 	.short	0x0001
        /*0092*/ 	.short	0x0008
        /*0094*/ 	.byte	0x00, 0xf5, 0x21, 0x00


	//----- nvinfo : EIATTR_KPARAM_INFO
	.align		4
.L_291:
        /*0098*/ 	.byte	0x04, 0x17
        /*009a*/ 	.short	(.L_293 - .L_292)
.L_292:
        /*009c*/ 	.word	0x00000000
        /*00a0*/ 	.short	0x0000
        /*00a2*/ 	.short	0x0000
        /*00a4*/ 	.byte	0x00, 0xf0, 0x11, 0x00


	//----- nvinfo : EIATTR_SPARSE_MMA_MASK
	.align		4
.L_293:
        /*00a8*/ 	.byte	0x03, 0x50
        /*00aa*/ 	.short	0x0000


	//----- nvinfo : EIATTR_MAXREG_COUNT
	.align		4
        /*00ac*/ 	.byte	0x03, 0x1b
        /*00ae*/ 	.short	0x00ff


	//----- nvinfo : EIATTR_MERCURY_ISA_VERSION
	.align		4
        /*00b0*/ 	.byte	0x03, 0x5f
        /*00b2*/ 	.short	0x0101


	//----- nvinfo : EIATTR_VRC_CTA_INIT_COUNT
	.align		4
        /*00b4*/ 	.byte	0x02, 0x4a
	.zero		1
	.zero		1


	//----- nvinfo : EIATTR_EXIT_INSTR_OFFSETS
	.align		4
        /*00b8*/ 	.byte	0x04, 0x1c
        /*00ba*/ 	.short	(.L_295 - .L_294)


	//   ....[0]....
.L_294:
        /*00bc*/ 	.word	0x000000a0


	//   ....[1]....
        /*00c0*/ 	.word	0x00001290


	//----- nvinfo : EIATTR_CRS_STACK_SIZE
	.align		4
.L_295:
        /*00c4*/ 	.byte	0x04, 0x1e
        /*00c6*/ 	.short	(.L_297 - .L_296)
.L_296:
        /*00c8*/ 	.word	0x00000000


	//----- nvinfo : EIATTR_CBANK_PARAM_SIZE
	.align		4
.L_297:
        /*00cc*/ 	.byte	0x03, 0x19
        /*00ce*/ 	.short	0x003c


	//----- nvinfo : EIATTR_PARAM_CBANK
	.align		4
        /*00d0*/ 	.byte	0x04, 0x0a
        /*00d2*/ 	.short	(.L_299 - .L_298)
	.align		4
.L_298:
        /*00d4*/ 	.word	index@(.nv.constant0.adamfloat)
        /*00d8*/ 	.short	0x0380
        /*00da*/ 	.short	0x003c


	//----- nvinfo : EIATTR_SW_WAR
	.align		4
.L_299:
        /*00dc*/ 	.byte	0x04, 0x36
        /*00de*/ 	.short	(.L_301 - .L_300)
.L_300:
        /*00e0*/ 	.word	0x00000008
.L_301:


//--------------------- .nv.info.adagradfloat     --------------------------
	.section	.nv.info.adagradfloat,"",@"SHT_CUDA_INFO"
	.sectionflags	@""
	.align	4


	//----- nvinfo : EIATTR_CUDA_API_VERSION
	.align		4
        /*0000*/ 	.byte	0x04, 0x37
        /*0002*/ 	.short	(.L_303 - .L_302)
.L_302:
        /*0004*/ 	.word	0x00000082


	//----- nvinfo : EIATTR_KPARAM_INFO
	.align		4
.L_303:
        /*0008*/ 	.byte	0x04, 0x17
        /*000a*/ 	.short	(.L_305 - .L_304)
.L_304:
        /*000c*/ 	.word	0x00000000
        /*0010*/ 	.short	0x0005
        /*0012*/ 	.short	0x0024
        /*0014*/ 	.byte	0x00, 0xf0, 0x11, 0x00


	//----- nvinfo : EIATTR_KPARAM_INFO
	.align		4
.L_305:
        /*0018*/ 	.byte	0x04, 0x17
        /*001a*/ 	.short	(.L_307 - .L_306)
.L_306:
        /*001c*/ 	.word	0x00000000
        /*0020*/ 	.short	0x0004
        /*0022*/ 	.short	0x0020
        /*0024*/ 	.byte	0x00, 0xf0, 0x11, 0x00


	//----- nvinfo : EIATTR_KPARAM_INFO
	.align		4
.L_307:
        /*0028*/ 	.byte	0x04, 0x17
        /*002a*/ 	.short	(.L_309 - .L_308)
.L_308:
        /*002c*/ 	.word	0x00000000
        /*0030*/ 	.short	0x0003
        /*0032*/ 	.short	0x0018
        /*0034*/ 	.byte	0x00, 0xf5, 0x21, 0x00


	//----- nvinfo : EIATTR_KPARAM_INFO
	.align		4
.L_309:
        /*0038*/ 	.byte	0x04, 0x17
        /*003a*/ 	.short	(.L_311 - .L_310)
.L_310:
        /*003c*/ 	.word	0x00000000
        /*0040*/ 	.short	0x0002
        /*0042*/ 	.short	0x0010
        /*0044*/ 	.byte	0x00, 0xf5, 0x21, 0x00


	//----- nvinfo : EIATTR_KPARAM_INFO
	.align		4
.L_311:
        /*0048*/ 	.byte	0x04, 0x17
        /*004a*/ 	.short	(.L_313 - .L_312)
.L_312:
        /*004c*/ 	.word	0x00000000
        /*0050*/ 	.short	0x0001
        /*0052*/ 	.short	0x0008
        /*0054*/ 	.byte	0x00, 0xf5, 0x21, 0x00


	//----- nvinfo : EIATTR_KPARAM_INFO
	.align		4
.L_313:
        /*0058*/ 	.byte	0x04, 0x17
        /*005a*/ 	.short	(.L_315 - .L_314)
.L_314:
        /*005c*/ 	.word	0x00000000
        /*0060*/ 	.short	0x0000
        /*0062*/ 	.short	0x0000
        /*0064*/ 	.byte	0x00, 0xf0, 0x11, 0x00


	//----- nvinfo : EIATTR_SPARSE_MMA_MASK
	.align		4
.L_315:
        /*0068*/ 	.byte	0x03, 0x50
        /*006a*/ 	.short	0x0000


	//----- nvinfo : EIATTR_MAXREG_COUNT
	.align		4
        /*006c*/ 	.byte	0x03, 0x1b
        /*006e*/ 	.short	0x00ff


	//----- nvinfo : EIATTR_MERCURY_ISA_VERSION
	.align		4
        /*0070*/ 	.byte	0x03, 0x5f
        /*0072*/ 	.short	0x0101


	//----- nvinfo : EIATTR_VRC_CTA_INIT_COUNT
	.align		4
        /*0074*/ 	.byte	0x02, 0x4a
	.zero		1
	.zero		1


	//----- nvinfo : EIATTR_EXIT_INSTR_OFFSETS
	.align		4
        /*0078*/ 	.byte	0x04, 0x1c
        /*007a*/ 	.short	(.L_317 - .L_316)


	//   ....[0]....
.L_316:
        /*007c*/ 	.word	0x00000070


	//   ....[1]....
        /*0080*/ 	.word	0x00000370


	//----- nvinfo : EIATTR_CRS_STACK_SIZE
	.align		4
.L_317:
        /*0084*/ 	.byte	0x04, 0x1e
        /*0086*/ 	.short	(.L_319 - .L_318)
.L_318:
        /*0088*/ 	.word	0x00000000


	//----- nvinfo : EIATTR_CBANK_PARAM_SIZE
	.align		4
.L_319:
        /*008c*/ 	.byte	0x03, 0x19
        /*008e*/ 	.short	0x0028


	//----- nvinfo : EIATTR_PARAM_CBANK
	.align		4
        /*0090*/ 	.byte	0x04, 0x0a
        /*0092*/ 	.short	(.L_321 - .L_320)
	.align		4
.L_320:
        /*0094*/ 	.word	index@(.nv.constant0.adagradfloat)
        /*0098*/ 	.short	0x0380
        /*009a*/ 	.short	0x0028


	//----- nvinfo : EIATTR_SW_WAR
	.align		4
.L_321:
        /*009c*/ 	.byte	0x04, 0x36
        /*009e*/ 	.short	(.L_323 - .L_322)
.L_322:
        /*00a0*/ 	.word	0x00000008
.L_323:


//--------------------- .nv.callgraph             --------------------------
	.section	.nv.callgraph,"",@"SHT_CUDA_CALLGRAPH"
	.align	4
	.sectionentsize	8
	.align		4
        /*0000*/ 	.word	0x00000000
	.align		4
        /*0004*/ 	.word	0xffffffff
	.align		4
        /*0008*/ 	.word	0x00000000
	.align		4
        /*000c*/ 	.word	0xfffffffe
	.align		4
        /*0010*/ 	.word	0x00000000
	.align		4
        /*0014*/ 	.word	0xfffffffd
	.align		4
        /*0018*/ 	.word	0x00000000
	.align		4
        /*001c*/ 	.word	0xfffffffc


//--------------------- .text.backwardleakyfloat  --------------------------
	.section	.text.backwardleakyfloat,"ax",@progbits
	.align	128
        .global         backwardleakyfloat
        .type           backwardleakyfloat,@function
        .size           backwardleakyfloat,(.L_x_138 - backwardleakyfloat)
        .other          backwardleakyfloat,@"STO_CUDA_ENTRY STV_DEFAULT"
backwardleakyfloat:
.text.backwardleakyfloat:
[----:B------:R-:W-:Y:S01]  /*0000*/  LDC R1, c[0x0][0x37c] ;  /* 0x0000df00ff017b82 */ /* 0x000fe20000000800 */
[----:B------:R-:W0:Y:S07]  /*0010*/  S2R R0, SR_TID.X ;  /* 0x0000000000007919 */ /* 0x000e2e0000002100 */
[----:B------:R-:W-:Y:S01]  /*0020*/  S2UR UR4, SR_CTAID.Y ;  /* 0x00000000000479c3 */ /* 0x000fe20000002600 */
[----:B------:R-:W1:Y:S01]  /*0030*/  LDCU UR5, c[0x0][0x370] ;  /* 0x00006e00ff0577ac */ /* 0x000e620008000800 */
[----:B------:R-:W2:Y:S06]  /*0040*/  LDCU UR7, c[0x0][0x380] ;  /* 0x00007000ff0777ac */ /* 0x000eac0008000800 */
[----:B------:R-:W1:Y:S08]  /*0050*/  S2UR UR6, SR_CTAID.X ;  /* 0x00000000000679c3 */ /* 0x000e700000002500 */
[----:B------:R-:W0:Y:S01]  /*0060*/  LDC R7, c[0x0][0x360] ;  /* 0x0000d800ff077b82 */ /* 0x000e220000000800 */
[----:B-1----:R-:W-:-:S06]  /*0070*/  UIMAD UR4, UR4, UR5, UR6 ;  /* 0x00000005040472a4 */ /* 0x002fcc000f8e0206 */
[----:B0-----:R-:W-:-:S05]  /*0080*/  IMAD R7, R7, UR4, R0 ;  /* 0x0000000407077c24 */ /* 0x001fca000f8e0200 */
[----:B--2---:R-:W-:-:S13]  /*0090*/  ISETP.GE.AND P0, PT, R7, UR7, PT ;  /* 0x0000000707007c0c */ /* 0x004fda000bf06270 */
[----:B------:R-:W-:Y:S05]  /*00a0*/  @P0 EXIT ;  /* 0x000000000000094d */ /* 0x000fea0003800000 */
[----:B------:R-:W0:Y:S01]  /*00b0*/  LDC.64 R2, c[0x0][0x390] ;  /* 0x0000e400ff027b82 */ /* 0x000e220000000a00 */
[----:B------:R-:W1:Y:S01]  /*00c0*/  LDCU.64 UR4, c[0x0][0x358] ;  /* 0x00006b00ff0477ac */ /* 0x000e620008000a00 */
[----:B0-----:R-:W-:-:S06]  /*00d0*/  IMAD.WIDE R2, R7, 0x4, R2 ;  /* 0x0000000407027825 */ /* 0x001fcc00078e0202 */
[----:B-1----:R-:W2:Y:S02]  /*00e0*/  LDG.E R2, desc[UR4][R2.64] ;  /* 0x0000000402027981 */ /* 0x002ea4000c1e1900 */
[----:B--2---:R-:W-:-:S13]  /*00f0*/  FSETP.GT.AND P0, PT, R2, RZ, PT ;  /* 0x000000ff0200720b */ /* 0x004fda0003f04000 */
[----:B------:R-:W0:Y:S01]  /*0100*/  @P0 LDC.64 R4, c[0x0][0x388] ;  /* 0x0000e200ff040b82 */ /* 0x000e220000000a00 */
[----:B------:R-:W-:Y:S01]  /*0110*/  @P0 MOV R9, 0x3f800000 ;  /* 0x3f80000000090802 */ /* 0x000fe20000000f00 */
[----:B0-----:R-:W-:-:S05]  /*0120*/  @P0 IMAD.WIDE R4, R7, 0x4, R4 ;  /* 0x0000000407040825 */ /* 0x001fca00078e0204 */
[----:B------:R0:W-:Y:S01]  /*0130*/  @P0 STG.E desc[UR4][R4.64], R9 ;  /* 0x0000000904000986 */ /* 0x0001e2000c101904 */
[----:B------:R-:W-:Y:S05]  /*0140*/  @P0 EXIT ;  /* 0x000000000000094d */ /* 0x000fea0003800000 */
[----:B------:R-:W1:Y:S08]  /*0150*/  LDC.64 R2, c[0x0][0x388] ;  /* 0x0000e200ff027b82 */ /* 0x000e700000000a00 */
[----:B0-----:R-:W0:Y:S01]  /*0160*/  LDC R5, c[0x0][0x398] ;  /* 0x0000e600ff057b82 */ /* 0x001e220000000800 */
[----:B-1----:R-:W-:-:S05]  /*0170*/  IMAD.WIDE R2, R7, 0x4, R2 ;  /* 0x0000000407027825 */ /* 0x002fca00078e0202 */
[----:B0-----:R-:W-:Y:S01]  /*0180*/  STG.E desc[UR4][R2.64], R5 ;  /* 0x0000000502007986 */ /* 0x001fe2000c101904 */
[----:B------:R-:W-:Y:S05]  /*0190*/  EXIT ;  /* 0x000000000000794d */ /* 0x000fea0003800000 */
.L_x_0:
[----:B------:R-:W-:-:S00]  /*01a0*/  BRA `(.L_x_0) ;  /* 0xfffffffc00fc7947 */ /* 0x000fc0000383ffff */
[----:B------:R-:W-:-:S00]  /*01b0*/  NOP ;  /* 0x0000000000007918 */ /* 0x000fc00000000000 */
        /* <DEDUP_REMOVED lines=12> */
.L_x_138:


//--------------------- .text.forwardleakyfloat   --------------------------
	.section	.text.forwardleakyfloat,"ax",@progbits
	.align	128
        .global         forwardleakyfloat
        .type           forwardleakyfloat,@function
        .size           forwardleakyfloat,(.L_x_139 - forwardleakyfloat)
        .other          forwardleakyfloat,@"STO_CUDA_ENTRY STV_DEFAULT"
forwardleakyfloat:
.text.forwardleakyfloat:
        /* <DEDUP_REMOVED lines=13> */
[----:B0-----:R-:W-:-:S05]  /*00d0*/  IMAD.WIDE R2, R7, 0x4, R2 ;  /* 0x0000000407027825 */ /* 0x001fca00078e0202 */
[----:B-1----:R-:W2:Y:S02]  /*00e0*/  LDG.E R9, desc[UR4][R2.64] ;  /* 0x0000000402097981 */ /* 0x002ea4000c1e1900 */
[----:B--2---:R-:W-:-:S13]  /*00f0*/  FSETP.GT.AND P0, PT, R9, RZ, PT ;  /* 0x000000ff0900720b */ /* 0x004fda0003f04000 */
[----:B------:R-:W0:Y:S02]  /*0100*/  @P0 LDC.64 R4, c[0x0][0x390] ;  /* 0x0000e400ff040b82 */ /* 0x000e240000000a00 */
[----:B0-----:R-:W-:-:S05]  /*0110*/  @P0 IMAD.WIDE R4, R7, 0x4, R4 ;  /* 0x0000000407040825 */ /* 0x001fca00078e0204 */
[----:B------:R0:W-:Y:S01]  /*0120*/  @P0 STG.E desc[UR4][R4.64], R9 ;  /* 0x0000000904000986 */ /* 0x0001e2000c101904 */
[----:B------:R-:W-:Y:S05]  /*0130*/  @P0 EXIT ;  /* 0x000000000000094d */ /* 0x000fea0003800000 */
[----:B------:R-:W1:Y:S01]  /*0140*/  LDC.64 R2, c[0x0][0x390] ;  /* 0x0000e400ff027b82 */ /* 0x000e620000000a00 */
[----:B------:R-:W0:Y:S02]  /*0150*/  LDCU UR6, c[0x0][0x398] ;  /* 0x00007300ff0677ac */ /* 0x000e240008000800 */
[----:B0-----:R-:W-:Y:S01]  /*0160*/  FMUL R9, R9, UR6 ;  /* 0x0000000609097c20 */ /* 0x001fe20008400000 */
[----:B-1----:R-:W-:-:S05]  /*0170*/  IMAD.WIDE R2, R7, 0x4, R2 ;  /* 0x0000000407027825 */ /* 0x002fca00078e0202 */
[----:B------:R-:W-:Y:S01]  /*0180*/  STG.E desc[UR4][R2.64], R9 ;  /* 0x0000000902007986 */ /* 0x000fe2000c101904 */
[----:B------:R-:W-:Y:S05]  /*0190*/  EXIT ;  /* 0x000000000000794d */ /* 0x000fea0003800000 */
.L_x_1:
        /* <DEDUP_REMOVED lines=14> */
.L_x_139:


//--------------------- .text.backwardParametricfloat --------------------------
	.section	.text.backwardParametricfloat,"ax",@progbits
	.align	128
        .global         backwardParametricfloat
        .type           backwardParametricfloat,@function
        .size           backwardParametricfloat,(.L_x_140 - backwardParametricfloat)
        .other          backwardParametricfloat,@"STO_CUDA_ENTRY STV_DEFAULT"
backwardParametricfloat:
.text.backwardParametricfloat:
        /* <DEDUP_REMOVED lines=16> */
[----:B------:R-:W0:Y:S01]  /*0100*/  @P0 LDC.64 R4, c[0x0][0x388] ;  /* 0x0000e200ff040b82 */ /* 0x000e220000000a00 */
[----:B------:R-:W-:Y:S01]  /*0110*/  @P0 MOV R7, 0x3f800000 ;  /* 0x3f80000000070802 */ /* 0x000fe20000000f00 */
[----:B0-----:R-:W-:-:S05]  /*0120*/  @P0 IMAD.WIDE R4, R11, 0x4, R4 ;  /* 0x000000040b040825 */ /* 0x001fca00078e0204 */
[----:B------:R0:W-:Y:S01]  /*0130*/  @P0 STG.E desc[UR4][R4.64], R7 ;  /* 0x0000000704000986 */ /* 0x0001e2000c101904 */
[----:B------:R-:W-:Y:S05]  /*0140*/  @P0 EXIT ;  /* 0x000000000000094d */ /* 0x000fea0003800000 */
[----:B0-----:R-:W0:Y:S08]  /*0150*/  LDC.64 R4, c[0x0][0x398] ;  /* 0x0000e600ff047b82 */ /* 0x001e300000000a00 */
[----:B------:R-:W1:Y:S08]  /*0160*/  LDC.64 R8, c[0x0][0x388] ;  /* 0x0000e200ff087b82 */ /* 0x000e700000000a00 */
[----:B------:R-:W2:Y:S01]  /*0170*/  LDC.64 R6, c[0x0][0x3a0] ;  /* 0x0000e800ff067b82 */ /* 0x000ea20000000a00 */
[----:B0-----:R-:W-:-:S06]  /*0180*/  IMAD.WIDE R4, R11, 0x4, R4 ;  /* 0x000000040b047825 */ /* 0x001fcc00078e0204 */
[----:B------:R-:W3:Y:S01]  /*0190*/  LDG.E R5, desc[UR4][R4.64] ;  /* 0x0000000404057981 */ /* 0x000ee2000c1e1900 */
[----:B-1----:R-:W-:-:S04]  /*01a0*/  IMAD.WIDE R8, R11, 0x4, R8 ;  /* 0x000000040b087825 */ /* 0x002fc800078e0208 */
[----:B--2---:R-:W-:Y:S01]  /*01b0*/  IMAD.WIDE R6, R11, 0x4, R6 ;  /* 0x000000040b067825 */ /* 0x004fe200078e0206 */
[----:B---3--:R-:W-:Y:S04]  /*01c0*/  STG.E desc[UR4][R8.64], R5 ;  /* 0x0000000508007986 */ /* 0x008fe8000c101904 */
[----:B------:R-:W2:Y:S04]  /*01d0*/  LDG.E R2, desc[UR4][R2.64] ;  /* 0x0000000402027981 */ /* 0x000ea8000c1e1900 */
[----:B------:R-:W2:Y:S02]  /*01e0*/  LDG.E R0, desc[UR4][R6.64] ;  /* 0x0000000406007981 */ /* 0x000ea4000c1e1900 */
[----:B--2---:R-:W-:-:S05]  /*01f0*/  FFMA R11, R5, R2, R0 ;  /* 0x00000002050b7223 */ /* 0x004fca0000000000 */
[----:B------:R-:W-:Y:S01]  /*0200*/  STG.E desc[UR4][R6.64], R11 ;  /* 0x0000000b06007986 */ /* 0x000fe2000c101904 */
[----:B------:R-:W-:Y:S05]  /*0210*/  EXIT ;  /* 0x000000000000794d */ /* 0x000fea0003800000 */
.L_x_2:
        /* <DEDUP_REMOVED lines=14> */
.L_x_140:


//--------------------- .text.forwardParametricfloat --------------------------
	.section	.text.forwardParametricfloat,"ax",@progbits
	.align	128
        .global         forwardParametricfloat
        .type           forwardParametricfloat,@function
        .size           forwardParametricfloat,(.L_x_141 - forwardParametricfloat)
        .other          forwardParametricfloat,@"STO_CUDA_ENTRY STV_DEFAULT"
forwardParametricfloat:
.text.forwardParametricfloat:
        /* <DEDUP_REMOVED lines=20> */
[----:B------:R-:W1:Y:S08]  /*0140*/  LDC.64 R2, c[0x0][0x398] ;  /* 0x0000e600ff027b82 */ /* 0x000e700000000a00 */
[----:B0-----:R-:W0:Y:S01]  /*0150*/  LDC.64 R4, c[0x0][0x390] ;  /* 0x0000e400ff047b82 */ /* 0x001e220000000a00 */
[----:B-1----:R-:W-:-:S06]  /*0160*/  IMAD.WIDE R2, R7, 0x4, R2 ;  /* 0x0000000407027825 */ /* 0x002fcc00078e0202 */
[----:B------:R-:W2:Y:S01]  /*0170*/  LDG.E R2, desc[UR4][R2.64] ;  /* 0x0000000402027981 */ /* 0x000ea2000c1e1900 */
[----:B0-----:R-:W-:-:S04]  /*0180*/  IMAD.WIDE R4, R7, 0x4, R4 ;  /* 0x0000000407047825 */ /* 0x001fc800078e0204 */
[----:B--2---:R-:W-:-:S05]  /*0190*/  FMUL R9, R9, R2 ;  /* 0x0000000209097220 */ /* 0x004fca0000400000 */
[----:B------:R-:W-:Y:S01]  /*01a0*/  STG.E desc[UR4][R4.64], R9 ;  /* 0x0000000904007986 */ /* 0x000fe2000c101904 */
[----:B------:R-:W-:Y:S05]  /*01b0*/  EXIT ;  /* 0x000000000000794d */ /* 0x000fea0003800000 */
.L_x_3:
        /* <DEDUP_REMOVED lines=12> */
.L_x_141:


//--------------------- .text.l1l2regularizationfloat --------------------------
	.section	.text.l1l2regularizationfloat,"ax",@progbits
	.align	128
        .global         l1l2regularizationfloat
        .type           l1l2regularizationfloat,@function
        .size           l1l2regularizationfloat,(.L_x_127 - l1l2regularizationfloat)
        .other          l1l2regularizationfloat,@"STO_CUDA_ENTRY STV_DEFAULT"
l1l2regularizationfloat:
.text.l1l2regularizationfloat:
        /* <DEDUP_REMOVED lines=13> */
[----:B------:R-:W2:Y:S06]  /*00d0*/  LDCU UR6, c[0x0][0x3b0] ;  /* 0x00007600ff0677ac */ /* 0x000eac0008000800 */
[----:B------:R-:W3:Y:S01]  /*00e0*/  LDC.64 R6, c[0x0][0x390] ;  /* 0x0000e400ff067b82 */ /* 0x000ee20000000a00 */
[----:B0-----:R-:W-:-:S05]  /*00f0*/  IMAD.WIDE R4, R3, 0x4, R4 ;  /* 0x0000000403047825 */ /* 0x001fca00078e0204 */
[----:B-1----:R-:W4:Y:S01]  /*0100*/  LDG.E R8, desc[UR4][R4.64] ;  /* 0x0000000404087981 */ /* 0x002f22000c1e1900 */
[----:B---3--:R-:W-:Y:S02]  /*0110*/  IMAD.WIDE R6, R3, 0x4, R6 ;  /* 0x0000000403067825 */ /* 0x008fe400078e0206 */
[----:B------:R-:W0:Y:S03]  /*0120*/  LDC.64 R2, c[0x0][0x3a8] ;  /* 0x0000ea00ff027b82 */ /* 0x000e260000000a00 */
[----:B------:R-:W3:Y:S01]  /*0130*/  LDG.E R10, desc[UR4][R6.64] ;  /* 0x00000004060a7981 */ /* 0x000ee2000c1e1900 */
[----:B0-----:R-:W0:Y:S01]  /*0140*/  F2I.TRUNC.NTZ R0, R3 ;  /* 0x0000000300007305 */ /* 0x001e22000020f100 */
[----:B----4-:R-:W-:-:S03]  /*0150*/  FSETP.GEU.AND P0, PT, R8, RZ, PT ;  /* 0x000000ff0800720b */ /* 0x010fc60003f0e000 */
[----:B------:R-:W1:Y:S10]  /*0160*/  LDC.64 R8, c[0x0][0x398] ;  /* 0x0000e600ff087b82 */ /* 0x000e740000000a00 */
[----:B0-----:R-:W-:-:S05]  /*0170*/  @!P0 IMAD.MOV R0, RZ, RZ, -R0 ;  /* 0x000000ffff008224 */ /* 0x001fca00078e0a00 */
[----:B------:R-:W-:-:S05]  /*0180*/  I2FP.F32.S32 R11, R0 ;  /* 0x00000000000b7245 */ /* 0x000fca0000201400 */
[----:B---3--:R-:W-:-:S05]  /*0190*/  FMUL R13, R10, R11 ;  /* 0x0000000b0a0d7220 */ /* 0x008fca0000400000 */
[----:B-1----:R0:W-:Y:S04]  /*01a0*/  REDG.E.ADD.F32.FTZ.RN.STRONG.GPU desc[UR4][R8.64], R13 ;  /* 0x0000000d080079a6 */ /* 0x0021e8000c12f304 */
[----:B------:R-:W3:Y:S01]  /*01b0*/  LDG.E R0, desc[UR4][R6.64] ;  /* 0x0000000406007981 */ /* 0x000ee2000c1e1900 */
[----:B------:R-:W1:Y:S01]  /*01c0*/  LDC.64 R10, c[0x0][0x3a0] ;  /* 0x0000e800ff0a7b82 */ /* 0x000e620000000a00 */
[----:B------:R-:W4:Y:S01]  /*01d0*/  MUFU.RCP R17, R2 ;  /* 0x0000000200117308 */ /* 0x000f220000001000 */
[----:B---3--:R-:W-:-:S04]  /*01e0*/  FMUL R0, R0, R0 ;  /* 0x0000000000007220 */ /* 0x008fc80000400000 */
[----:B--2---:R-:W-:-:S05]  /*01f0*/  FMUL.D2 R15, R0, UR6 ;  /* 0x00000006000f7c20 */ /* 0x004fca0008300000 */
[----:B-1----:R1:W-:Y:S04]  /*0200*/  REDG.E.ADD.F32.FTZ.RN.STRONG.GPU desc[UR4][R10.64], R15 ;  /* 0x0000000f0a0079a6 */ /* 0x0023e8000c12f304 */
[----:B------:R-:W2:Y:S01]  /*0210*/  LDG.E R3, desc[UR4][R4.64] ;  /* 0x0000000404037981 */ /* 0x000ea2000c1e1900 */
[C---:B----4-:R-:W-:Y:S01]  /*0220*/  FFMA R0, R17.reuse, -R2, 1 ;  /* 0x3f80000011007423 */ /* 0x050fe20000000802 */
[----:B------:R-:W-:Y:S03]  /*0230*/  BSSY.RECONVERGENT B0, `(.L_x_4) ;  /* 0x0000009000007945 */ /* 0x000fe60003800200 */
[----:B------:R-:W-:Y:S01]  /*0240*/  FFMA R0, R17, R0, R17 ;  /* 0x0000000011007223 */ /* 0x000fe20000000011 */
[----:B--2---:R-:W2:Y:S03]  /*0250*/  FCHK P0, R3, R2 ;  /* 0x0000000203007302 */ /* 0x004ea60000000000 */
[----:B0-----:R-:W-:-:S04]  /*0260*/  FFMA R9, R3, R0, RZ ;  /* 0x0000000003097223 */ /* 0x001fc800000000ff */
[----:B------:R-:W-:-:S04]  /*0270*/  FFMA R8, R9, -R2, R3 ;  /* 0x8000000209087223 */ /* 0x000fc80000000003 */
[----:B------:R-:W-:Y:S01]  /*0280*/  FFMA R0, R0, R8, R9 ;  /* 0x0000000800007223 */ /* 0x000fe20000000009 */
[----:B-12---:R-:W-:Y:S06]  /*0290*/  @!P0 BRA `(.L_x_5) ;  /* 0x0000000000088947 */ /* 0x006fec0003800000 */
[----:B------:R-:W-:-:S07]  /*02a0*/  MOV R2, 0x2c0 ;  /* 0x000002c000027802 */ /* 0x000fce0000000f00 */
[----:B------:R-:W-:Y:S05]  /*02b0*/  CALL.REL.NOINC `($__internal_0_$__cuda_sm3x_div_rn_noftz_f32_slowpath) ;  /* 0x0000000000207944 */ /* 0x000fea0003c00000 */
.L_x_5:
[----:B------:R-:W-:Y:S05]  /*02c0*/  BSYNC.RECONVERGENT B0 ;  /* 0x0000000000007941 */ /* 0x000fea0003800200 */
.L_x_4:
[----:B------:R-:W2:Y:S01]  /*02d0*/  LDG.E R7, desc[UR4][R6.64] ;  /* 0x0000000406077981 */ /* 0x000ea2000c1e1900 */
[----:B------:R-:W2:Y:S01]  /*02e0*/  LDCU UR6, c[0x0][0x3b0] ;  /* 0x00007600ff0677ac */ /* 0x000ea20008000800 */
[----:B------:R-:W0:Y:S01]  /*02f0*/  LDCU UR7, c[0x0][0x3ac] ;  /* 0x00007580ff0777ac */ /* 0x000e220008000800 */
[----:B--2---:R-:W-:-:S04]  /*0300*/  FFMA R0, R7, UR6, R0 ;  /* 0x0000000607007c23 */ /* 0x004fc80008000000 */
[----:B0-----:R-:W-:-:S05]  /*0310*/  FADD R3, R0, UR7 ;  /* 0x0000000700037e21 */ /* 0x001fca0008000000 */
[----:B------:R-:W-:Y:S01]  /*0320*/  STG.E desc[UR4][R4.64], R3 ;  /* 0x0000000304007986 */ /* 0x000fe2000c101904 */
[----:B------:R-:W-:Y:S05]  /*0330*/  EXIT ;  /* 0x000000000000794d */ /* 0x000fea0003800000 */
        .weak           $__internal_0_$__cuda_sm3x_div_rn_noftz_f32_slowpath
        .type           $__internal_0_$__cuda_sm3x_div_rn_noftz_f32_slowpath,@function
        .size           $__internal_0_$__cuda_sm3x_div_rn_noftz_f32_slowpath,(.L_x_127 - $__internal_0_$__cuda_sm3x_div_rn_noftz_f32_slowpath)
$__internal_0_$__cuda_sm3x_div_rn_noftz_f32_slowpath:
[----:B------:R-:W0:Y:S01]  /*0340*/  LDC R0, c[0x0][0x3a8] ;  /* 0x0000ea00ff007b82 */ /* 0x000e220000000800 */
[--C-:B------:R-:W-:Y:S01]  /*0350*/  SHF.R.U32.HI R8, RZ, 0x17, R3.reuse ;  /* 0x00000017ff087819 */ /* 0x100fe20000011603 */
[----:B------:R-:W1:Y:S01]  /*0360*/  LDCU UR6, c[0x0][0x3a8] ;  /* 0x00007500ff0677ac */ /* 0x000e620008000800 */
[----:B------:R-:W-:Y:S01]  /*0370*/  BSSY.RECONVERGENT B1, `(.L_x_6) ;  /* 0x0000064000017945 */ /* 0x000fe20003800200 */
[----:B------:R-:W-:Y:S02]  /*0380*/  IMAD.MOV.U32 R11, RZ, RZ, R3 ;  /* 0x000000ffff0b7224 */ /* 0x000fe400078e0003 */
[----:B-1----:R-:W-:Y:S01]  /*0390*/  IMAD.U32 R12, RZ, RZ, UR6 ;  /* 0x00000006ff0c7e24 */ /* 0x002fe2000f8e00ff */
[----:B0-----:R-:W-:-:S04]  /*03a0*/  SHF.R.U32.HI R9, RZ, 0x17, R0 ;  /* 0x00000017ff097819 */ /* 0x001fc80000011600 */
[----:B------:R-:W-:Y:S02]  /*03b0*/  LOP3.LUT R10, R9, 0xff, RZ, 0xc0, !PT ;  /* 0x000000ff090a7812 */ /* 0x000fe400078ec0ff */
[----:B------:R-:W-:-:S03]  /*03c0*/  LOP3.LUT R9, R8, 0xff, RZ, 0xc0, !PT ;  /* 0x000000ff08097812 */ /* 0x000fc600078ec0ff */
[----:B------:R-:W-:Y:S02]  /*03d0*/  VIADD R14, R10, 0xffffffff ;  /* 0xffffffff0a0e7836 */ /* 0x000fe40000000000 */
[----:B------:R-:W-:-:S03]  /*03e0*/  VIADD R13, R9, 0xffffffff ;  /* 0xffffffff090d7836 */ /* 0x000fc60000000000 */
[----:B------:R-:W-:-:S04]  /*03f0*/  ISETP.GT.U32.AND P0, PT, R14, 0xfd, PT ;  /* 0x000000fd0e00780c */ /* 0x000fc80003f04070 */
[----:B------:R-:W-:-:S13]  /*0400*/  ISETP.GT.U32.OR P0, PT, R13, 0xfd, P0 ;  /* 0x000000fd0d00780c */ /* 0x000fda0000704470 */
[----:B------:R-:W-:Y:S01]  /*0410*/  @!P0 IMAD.MOV.U32 R8, RZ, RZ, RZ ;  /* 0x000000ffff088224 */ /* 0x000fe200078e00ff */
[----:B------:R-:W-:Y:S06]  /*0420*/  @!P0 BRA `(.L_x_7) ;  /* 0x00000000005c8947 */ /* 0x000fec0003800000 */
[----:B------:R-:W-:Y:S02]  /*0430*/  FSETP.GTU.FTZ.AND P1, PT, |R0|, +INF , PT ;  /* 0x7f8000000000780b */ /* 0x000fe40003f3c200 */
[----:B------:R-:W-:-:S04]  /*0440*/  FSETP.GTU.FTZ.AND P0, PT, |R3|, +INF , PT ;  /* 0x7f8000000300780b */ /* 0x000fc80003f1c200 */
[----:B------:R-:W-:-:S13]  /*0450*/  PLOP3.LUT P0, PT, P0, P1, PT, 0xf8, 0x8f ;  /* 0x00000000008f781c */ /* 0x000fda0000703f70 */
[----:B------:R-:W-:Y:S05]  /*0460*/  @P0 BRA `(.L_x_8) ;  /* 0x00000004004c0947 */ /* 0x000fea0003800000 */
[----:B------:R-:W-:-:S13]  /*0470*/  LOP3.LUT P0, RZ, R12, 0x7fffffff, R11, 0xc8, !PT ;  /* 0x7fffffff0cff7812 */ /* 0x000fda000780c80b */
[----:B------:R-:W-:Y:S05]  /*0480*/  @!P0 BRA `(.L_x_9) ;  /* 0x00000004003c8947 */ /* 0x000fea0003800000 */
[C---:B------:R-:W-:Y:S02]  /*0490*/  FSETP.NEU.FTZ.AND P2, PT, |R3|.reuse, +INF , PT ;  /* 0x7f8000000300780b */ /* 0x040fe40003f5d200 */
[----:B------:R-:W-:Y:S02]  /*04a0*/  FSETP.NEU.FTZ.AND P1, PT, |R0|, +INF , PT ;  /* 0x7f8000000000780b */ /* 0x000fe40003f3d200 */
[----:B------:R-:W-:-:S11]  /*04b0*/  FSETP.NEU.FTZ.AND P0, PT, |R3|, +INF , PT ;  /* 0x7f8000000300780b */ /* 0x000fd60003f1d200 */
[----:B------:R-:W-:Y:S05]  /*04c0*/  @!P1 BRA !P2, `(.L_x_9) ;  /* 0x00000004002c9947 */ /* 0x000fea0005000000 */
[----:B------:R-:W-:-:S04]  /*04d0*/  LOP3.LUT P2, RZ, R11, 0x7fffffff, RZ, 0xc0, !PT ;  /* 0x7fffffff0bff7812 */ /* 0x000fc8000784c0ff */
[----:B------:R-:W-:-:S13]  /*04e0*/  PLOP3.LUT P1, PT, P1, P2, PT, 0x2f, 0xf2 ;  /* 0x0000000000f2781c */ /* 0x000fda0000f24577 */
[----:B------:R-:W-:Y:S05]  /*04f0*/  @P1 BRA `(.L_x_10) ;  /* 0x0000000400181947 */ /* 0x000fea0003800000 */
[----:B------:R-:W-:-:S04]  /*0500*/  LOP3.LUT P1, RZ, R12, 0x7fffffff, RZ, 0xc0, !PT ;  /* 0x7fffffff0cff7812 */ /* 0x000fc8000782c0ff */
[----:B------:R-:W-:-:S13]  /*0510*/  PLOP3.LUT P0, PT, P0, P1, PT, 0x2f, 0xf2 ;  /* 0x0000000000f2781c */ /* 0x000fda0000702577 */
[----:B------:R-:W-:Y:S05]  /*0520*/  @P0 BRA `(.L_x_11) ;  /* 0x0000000400000947 */ /* 0x000fea0003800000 */
[----:B------:R-:W-:Y:S02]  /*0530*/  ISETP.GE.AND P0, PT, R13, RZ, PT ;  /* 0x000000ff0d00720c */ /* 0x000fe40003f06270 */
[----:B------:R-:W-:-:S11]  /*0540*/  ISETP.GE.AND P1, PT, R14, RZ, PT ;  /* 0x000000ff0e00720c */ /* 0x000fd60003f26270 */
[----:B------:R-:W-:Y:S02]  /*0550*/  @P0 IMAD.MOV.U32 R8, RZ, RZ, RZ ;  /* 0x000000ffff080224 */ /* 0x000fe400078e00ff */
[----:B------:R-:W-:Y:S01]  /*0560*/  @!P0 FFMA R11, R3, 1.84467440737095516160e+19, RZ ;  /* 0x5f800000030b8823 */ /* 0x000fe200000000ff */
[----:B------:R-:W-:Y:S02]  /*0570*/  @!P0 IMAD.MOV.U32 R8, RZ, RZ, -0x40 ;  /* 0xffffffc0ff088424 */ /* 0x000fe400078e00ff */
[----:B------:R-:W-:Y:S02]  /*0580*/  @!P1 FFMA R12, R0, 1.84467440737095516160e+19, RZ ;  /* 0x5f800000000c9823 */ /* 0x000fe400000000ff */
[----:B------:R-:W-:-:S07]  /*0590*/  @!P1 VIADD R8, R8, 0x40 ;  /* 0x0000004008089836 */ /* 0x000fce0000000000 */
.L_x_7:
[----:B------:R-:W-:Y:S01]  /*05a0*/  LEA R3, R10, 0xc0800000, 0x17 ;  /* 0xc08000000a037811 */ /* 0x000fe200078eb8ff */
[----:B------:R-:W-:Y:S01]  /*05b0*/  VIADD R9, R9, 0xffffff81 ;  /* 0xffffff8109097836 */ /* 0x000fe20000000000 */
[----:B------:R-:W-:Y:S03]  /*05c0*/  BSSY.RECONVERGENT B2, `(.L_x_12) ;  /* 0x0000035000027945 */ /* 0x000fe60003800200 */
[----:B------:R-:W-:Y:S02]  /*05d0*/  IMAD.IADD R3, R12, 0x1, -R3 ;  /* 0x000000010c037824 */ /* 0x000fe400078e0a03 */
[C---:B------:R-:W-:Y:S01]  /*05e0*/  IMAD R0, R9.reuse, -0x800000, R11 ;  /* 0xff80000009007824 */ /* 0x040fe200078e020b */
[----:B------:R-:W-:Y:S01]  /*05f0*/  IADD3 R9, PT, PT, R9, 0x7f, -R10 ;  /* 0x0000007f09097810 */ /* 0x000fe20007ffe80a */
[----:B------:R-:W0:Y:S01]  /*0600*/  MUFU.RCP R12, R3 ;  /* 0x00000003000c7308 */ /* 0x000e220000001000 */
[----:B------:R-:W-:-:S03]  /*0610*/  FADD.FTZ R13, -R3, -RZ ;  /* 0x800000ff030d7221 */ /* 0x000fc60000010100 */
[----:B------:R-:W-:Y:S02]  /*0620*/  IMAD.IADD R9, R9, 0x1, R8 ;  /* 0x0000000109097824 */ /* 0x000fe400078e0208 */
[----:B0-----:R-:W-:-:S04]  /*0630*/  FFMA R15, R12, R13, 1 ;  /* 0x3f8000000c0f7423 */ /* 0x001fc8000000000d */
[----:B------:R-:W-:-:S04]  /*0640*/  FFMA R14, R12, R15, R12 ;  /* 0x0000000f0c0e7223 */ /* 0x000fc8000000000c */
[----:B------:R-:W-:-:S04]  /*0650*/  FFMA R11, R0, R14, RZ ;  /* 0x0000000e000b7223 */ /* 0x000fc800000000ff */
[----:B------:R-:W-:-:S04]  /*0660*/  FFMA R12, R13, R11, R0 ;  /* 0x0000000b0d0c7223 */ /* 0x000fc80000000000 */
[----:B------:R-:W-:-:S04]  /*0670*/  FFMA R11, R14, R12, R11 ;  /* 0x0000000c0e0b7223 */ /* 0x000fc8000000000b */
[----:B------:R-:W-:-:S04]  /*0680*/  FFMA R12, R13, R11, R0 ;  /* 0x0000000b0d0c7223 */ /* 0x000fc80000000000 */
[----:B------:R-:W-:-:S05]  /*0690*/  FFMA R0, R14, R12, R11 ;  /* 0x0000000c0e007223 */ /* 0x000fca000000000b */
[----:B------:R-:W-:-:S04]  /*06a0*/  SHF.R.U32.HI R3, RZ, 0x17, R0 ;  /* 0x00000017ff037819 */ /* 0x000fc80000011600 */
[----:B------:R-:W-:-:S05]  /*06b0*/  LOP3.LUT R3, R3, 0xff, RZ, 0xc0, !PT ;  /* 0x000000ff03037812 */ /* 0x000fca00078ec0ff */
[----:B------:R-:W-:-:S04]  /*06c0*/  IMAD.IADD R13, R3, 0x1, R9 ;  /* 0x00000001030d7824 */ /* 0x000fc800078e0209 */
[----:B------:R-:W-:-:S05]  /*06d0*/  VIADD R3, R13, 0xffffffff ;  /* 0xffffffff0d037836 */ /* 0x000fca0000000000 */
[----:B------:R-:W-:-:S13]  /*06e0*/  ISETP.GE.U32.AND P0, PT, R3, 0xfe, PT ;  /* 0x000000fe0300780c */ /* 0x000fda0003f06070 */
[----:B------:R-:W-:Y:S05]  /*06f0*/  @!P0 BRA `(.L_x_13) ;  /* 0x0000000000808947 */ /* 0x000fea0003800000 */
[----:B------:R-:W-:-:S13]  /*0700*/  ISETP.GT.AND P0, PT, R13, 0xfe, PT ;  /* 0x000000fe0d00780c */ /* 0x000fda0003f04270 */
[----:B------:R-:W-:Y:S05]  /*0710*/  @P0 BRA `(.L_x_14) ;  /* 0x00000000006c0947 */ /* 0x000fea0003800000 */
[----:B------:R-:W-:-:S13]  /*0720*/  ISETP.GE.AND P0, PT, R13, 0x1, PT ;  /* 0x000000010d00780c */ /* 0x000fda0003f06270 */
[----:B------:R-:W-:Y:S05]  /*0730*/  @P0 BRA `(.L_x_15) ;  /* 0x0000000000740947 */ /* 0x000fea0003800000 */
[----:B------:R-:W-:Y:S02]  /*0740*/  ISETP.GE.AND P0, PT, R13, -0x18, PT ;  /* 0xffffffe80d00780c */ /* 0x000fe40003f06270 */
[----:B------:R-:W-:-:S11]  /*0750*/  LOP3.LUT R0, R0, 0x80000000, RZ, 0xc0, !PT ;  /* 0x8000000000007812 */ /* 0x000fd600078ec0ff */
[----:B------:R-:W-:Y:S05]  /*0760*/  @!P0 BRA `(.L_x_15) ;  /* 0x0000000000688947 */ /* 0x000fea0003800000 */
[CCC-:B------:R-:W-:Y:S01]  /*0770*/  FFMA.RZ R3, R14.reuse, R12.reuse, R11.reuse ;  /* 0x0000000c0e037223 */ /* 0x1c0fe2000000c00b */
[C---:B------:R-:W-:Y:S02]  /*0780*/  VIADD R10, R13.reuse, 0x20 ;  /* 0x000000200d0a7836 */ /* 0x040fe40000000000 */
[CCC-:B------:R-:W-:Y:S01]  /*0790*/  FFMA.RM R8, R14.reuse, R12.reuse, R11.reuse ;  /* 0x0000000c0e087223 */ /* 0x1c0fe2000000400b */
[----:B------:R-:W-:Y:S02]  /*07a0*/  ISETP.NE.AND P2, PT, R13, RZ, PT ;  /* 0x000000ff0d00720c */ /* 0x000fe40003f45270 */
[----:B------:R-:W-:Y:S01]  /*07b0*/  LOP3.LUT R9, R3, 0x7fffff, RZ, 0xc0, !PT ;  /* 0x007fffff03097812 */ /* 0x000fe200078ec0ff */
[----:B------:R-:W-:Y:S01]  /*07c0*/  FFMA.RP R3, R14, R12, R11 ;  /* 0x0000000c0e037223 */ /* 0x000fe2000000800b */
[----:B------:R-:W-:Y:S01]  /*07d0*/  IMAD.MOV R11, RZ, RZ, -R13 ;  /* 0x000000ffff0b7224 */ /* 0x000fe200078e0a0d */
[----:B------:R-:W-:Y:S02]  /*07e0*/  ISETP.NE.AND P1, PT, R13, RZ, PT ;  /* 0x000000ff0d00720c */ /* 0x000fe40003f25270 */
[----:B------:R-:W-:-:S02]  /*07f0*/  LOP3.LUT R9, R9, 0x800000, RZ, 0xfc, !PT ;  /* 0x0080000009097812 */ /* 0x000fc400078efcff */
[----:B------:R-:W-:Y:S02]  /*0800*/  FSETP.NEU.FTZ.AND P0, PT, R3, R8, PT ;  /* 0x000000080300720b */ /* 0x000fe40003f1d000 */
[----:B------:R-:W-:Y:S02]  /*0810*/  SHF.L.U32 R10, R9, R10, RZ ;  /* 0x0000000a090a7219 */ /* 0x000fe400000006ff */
[----:B------:R-:W-:Y:S02]  /*0820*/  SEL R8, R11, RZ, P2 ;  /* 0x000000ff0b087207 */ /* 0x000fe40001000000 */
[----:B------:R-:W-:Y:S02]  /*0830*/  ISETP.NE.AND P1, PT, R10, RZ, P1 ;  /* 0x000000ff0a00720c */ /* 0x000fe40000f25270 */
[----:B------:R-:W-:Y:S02]  /*0840*/  SHF.R.U32.HI R8, RZ, R8, R9 ;  /* 0x00000008ff087219 */ /* 0x000fe40000011609 */
[----:B------:R-:W-:-:S02]  /*0850*/  PLOP3.LUT P0, PT, P0, P1, PT, 0xf8, 0x8f ;  /* 0x00000000008f781c */ /* 0x000fc40000703f70 */
[----:B------:R-:W-:Y:S02]  /*0860*/  SHF.R.U32.HI R10, RZ, 0x1, R8 ;  /* 0x00000001ff0a7819 */ /* 0x000fe40000011608 */
[----:B------:R-:W-:-:S04]  /*0870*/  SEL R3, RZ, 0x1, !P0 ;  /* 0x00000001ff037807 */ /* 0x000fc80004000000 */
[----:B------:R-:W-:-:S04]  /*0880*/  LOP3.LUT R3, R3, 0x1, R10, 0xf8, !PT ;  /* 0x0000000103037812 */ /* 0x000fc800078ef80a */
[----:B------:R-:W-:-:S05]  /*0890*/  LOP3.LUT R3, R3, R8, RZ, 0xc0, !PT ;  /* 0x0000000803037212 */ /* 0x000fca00078ec0ff */
[----:B------:R-:W-:-:S05]  /*08a0*/  IMAD.IADD R3, R10, 0x1, R3 ;  /* 0x000000010a037824 */ /* 0x000fca00078e0203 */
[----:B------:R-:W-:Y:S01]  /*08b0*/  LOP3.LUT R0, R3, R0, RZ, 0xfc, !PT ;  /* 0x0000000003007212 */ /* 0x000fe200078efcff */
[----:B------:R-:W-:Y:S06]  /*08c0*/  BRA `(.L_x_15) ;  /* 0x0000000000107947 */ /* 0x000fec0003800000 */
.L_x_14:
[----:B------:R-:W-:-:S04]  /*08d0*/  LOP3.LUT R0, R0, 0x80000000, RZ, 0xc0, !PT ;  /* 0x8000000000007812 */ /* 0x000fc800078ec0ff */
[----:B------:R-:W-:Y:S01]  /*08e0*/  LOP3.LUT R0, R0, 0x7f800000, RZ, 0xfc, !PT ;  /* 0x7f80000000007812 */ /* 0x000fe200078efcff */
[----:B------:R-:W-:Y:S06]  /*08f0*/  BRA `(.L_x_15) ;  /* 0x0000000000047947 */ /* 0x000fec0003800000 */
.L_x_13:
[----:B------:R-:W-:-:S07]  /*0900*/  IMAD R0, R9, 0x800000, R0 ;  /* 0x0080000009007824 */ /* 0x000fce00078e0200 */
.L_x_15:
[----:B------:R-:W-:Y:S05]  /*0910*/  BSYNC.RECONVERGENT B2 ;  /* 0x0000000000027941 */ /* 0x000fea0003800200 */
.L_x_12:
[----:B------:R-:W-:Y:S05]  /*0920*/  BRA `(.L_x_16) ;  /* 0x0000000000207947 */ /* 0x000fea0003800000 */
.L_x_11:
[----:B------:R-:W-:-:S04]  /*0930*/  LOP3.LUT R0, R12, 0x80000000, R11, 0x48, !PT ;  /* 0x800000000c007812 */ /* 0x000fc800078e480b */
[----:B------:R-:W-:Y:S01]  /*0940*/  LOP3.LUT R0, R0, 0x7f800000, RZ, 0xfc, !PT ;  /* 0x7f80000000007812 */ /* 0x000fe200078efcff */
[----:B------:R-:W-:Y:S06]  /*0950*/  BRA `(.L_x_16) ;  /* 0x0000000000147947 */ /* 0x000fec0003800000 */
.L_x_10:
[----:B------:R-:W-:Y:S01]  /*0960*/  LOP3.LUT R0, R12, 0x80000000, R11, 0x48, !PT ;  /* 0x800000000c007812 */ /* 0x000fe200078e480b */
[----:B------:R-:W-:Y:S06]  /*0970*/  BRA `(.L_x_16) ;  /* 0x00000000000c7947 */ /* 0x000fec0003800000 */
.L_x_9:
[----:B------:R-:W0:Y:S01]  /*0980*/  MUFU.RSQ R0, -QNAN ;  /* 0xffc0000000007908 */ /* 0x000e220000001400 */
[----:B------:R-:W-:Y:S05]  /*0990*/  BRA `(.L_x_16) ;  /* 0x0000000000047947 */ /* 0x000fea0003800000 */
.L_x_8:
[----:B------:R-:W-:-:S07]  /*09a0*/  FADD.FTZ R0, R3, R0 ;  /* 0x0000000003007221 */ /* 0x000fce0000010000 */
.L_x_16:
[----:B------:R-:W-:Y:S05]  /*09b0*/  BSYNC.RECONVERGENT B1 ;  /* 0x0000000000017941 */ /* 0x000fea0003800200 */
.L_x_6:
[----:B------:R-:W-:-:S04]  /*09c0*/  IMAD.MOV.U32 R3, RZ, RZ, 0x0 ;  /* 0x00000000ff037424 */ /* 0x000fc800078e00ff */
[----:B0-----:R-:W-:Y:S05]  /*09d0*/  RET.REL.NODEC R2 `(l1l2regularizationfloat) ;  /* 0xfffffff402887950 */ /* 0x001fea0003c3ffff */
.L_x_17:
        /* <DEDUP_REMOVED lines=10> */
.L_x_127:


//--------------------- .text.batchregfloat       --------------------------
	.section	.text.batchregfloat,"ax",@progbits
	.align	128
        .global         batchregfloat
        .type           batchregfloat,@function
        .size           batchregfloat,(.L_x_128 - batchregfloat)
        .other          batchregfloat,@"STO_CUDA_ENTRY STV_DEFAULT"
batchregfloat:
.text.batchregfloat:
        /* <DEDUP_REMOVED lines=12> */
[----:B------:R-:W1:Y:S07]  /*00c0*/  LDCU.64 UR4, c[0x0][0x358] ;  /* 0x00006b00ff0477ac */ /* 0x000e6e0008000a00 */
[----:B------:R-:W2:Y:S01]  /*00d0*/  LDC R7, c[0x0][0x390] ;  /* 0x0000e400ff077b82 */ /* 0x000ea20000000800 */
[----:B0-----:R-:W-:-:S05]  /*00e0*/  IMAD.WIDE R4, R3, 0x4, R4 ;  /* 0x0000000403047825 */ /* 0x001fca00078e0204 */
[----:B-1----:R-:W3:Y:S01]  /*00f0*/  LDG.E R0, desc[UR4][R4.64] ;  /* 0x0000000404007981 */ /* 0x002ee2000c1e1900 */
[----:B------:R-:W-:Y:S01]  /*0100*/  BSSY.RECONVERGENT B0, `(.L_x_18) ;  /* 0x000000c000007945 */ /* 0x000fe20003800200 */
[----:B--2---:R-:W0:Y:S02]  /*0110*/  MUFU.RCP R2, R7 ;  /* 0x0000000700027308 */ /* 0x004e240000001000 */
[----:B0-----:R-:W-:-:S04]  /*0120*/  FFMA R3, R2, -R7, 1 ;  /* 0x3f80000002037423 */ /* 0x001fc80000000807 */
[----:B------:R-:W-:Y:S02]  /*0130*/  FFMA R3, R2, R3, R2 ;  /* 0x0000000302037223 */ /* 0x000fe40000000002 */
[----:B---3--:R-:W0:Y:S02]  /*0140*/  FCHK P0, R0, R7 ;  /* 0x0000000700007302 */ /* 0x008e240000000000 */
[----:B------:R-:W-:-:S04]  /*0150*/  FFMA R2, R0, R3, RZ ;  /* 0x0000000300027223 */ /* 0x000fc800000000ff */
[----:B------:R-:W-:-:S04]  /*0160*/  FFMA R6, R2, -R7, R0 ;  /* 0x8000000702067223 */ /* 0x000fc80000000000 */
[----:B------:R-:W-:Y:S01]  /*0170*/  FFMA R3, R3, R6, R2 ;  /* 0x0000000603037223 */ /* 0x000fe20000000002 */
[----:B0-----:R-:W-:Y:S06]  /*0180*/  @!P0 BRA `(.L_x_19) ;  /* 0x00000000000c8947 */ /* 0x001fec0003800000 */
[----:B------:R-:W-:-:S07]  /*0190*/  MOV R2, 0x1b0 ;  /* 0x000001b000027802 */ /* 0x000fce0000000f00 */
[----:B------:R-:W-:Y:S05]  /*01a0*/  CALL.REL.NOINC `($__internal_1_$__cuda_sm3x_div_rn_noftz_f32_slowpath) ;  /* 0x0000000000107944 */ /* 0x000fea0003c00000 */
[----:B------:R-:W-:-:S07]  /*01b0*/  IMAD.MOV.U32 R3, RZ, RZ, R0 ;  /* 0x000000ffff037224 */ /* 0x000fce00078e0000 */
.L_x_19:
[----:B------:R-:W-:Y:S05]  /*01c0*/  BSYNC.RECONVERGENT B0 ;  /* 0x0000000000007941 */ /* 0x000fea0003800200 */
.L_x_18:
[----:B------:R-:W-:Y:S01]  /*01d0*/  STG.E desc[UR4][R4.64], R3 ;  /* 0x0000000304007986 */ /* 0x000fe2000c101904 */
[----:B------:R-:W-:Y:S05]  /*01e0*/  EXIT ;  /* 0x000000000000794d */ /* 0x000fea0003800000 */
        .weak           $__internal_1_$__cuda_sm3x_div_rn_noftz_f32_slowpath
        .type           $__internal_1_$__cuda_sm3x_div_rn_noftz_f32_slowpath,@function
        .size           $__internal_1_$__cuda_sm3x_div_rn_noftz_f32_slowpath,(.L_x_128 - $__internal_1_$__cuda_sm3x_div_rn_noftz_f32_slowpath)
$__internal_1_$__cuda_sm3x_div_rn_noftz_f32_slowpath:
[----:B------:R-:W0:Y:S01]  /*01f0*/  LDC R3, c[0x0][0x390] ;  /* 0x0000e400ff037b82 */ /* 0x000e220000000800 */
[--C-:B------:R-:W-:Y:S01]  /*0200*/  SHF.R.U32.HI R6, RZ, 0x17, R0.reuse ;  /* 0x00000017ff067819 */ /* 0x100fe20000011600 */
[----:B------:R-:W1:Y:S01]  /*0210*/  LDCU UR6, c[0x0][0x390] ;  /* 0x00007200ff0677ac */ /* 0x000e620008000800 */
[----:B------:R-:W-:Y:S01]  /*0220*/  BSSY.RECONVERGENT B1, `(.L_x_20) ;  /* 0x0000064000017945 */ /* 0x000fe20003800200 */
[----:B------:R-:W-:Y:S01]  /*0230*/  IMAD.MOV.U32 R8, RZ, RZ, R0 ;  /* 0x000000ffff087224 */ /* 0x000fe200078e0000 */
[----:B------:R-:W-:-:S05]  /*0240*/  LOP3.LUT R6, R6, 0xff, RZ, 0xc0, !PT ;  /* 0x000000ff06067812 */ /* 0x000fca00078ec0ff */
[----:B------:R-:W-:Y:S02]  /*0250*/  VIADD R11, R6, 0xffffffff ;  /* 0xffffffff060b7836 */ /* 0x000fe40000000000 */
[----:B-1----:R-:W-:Y:S01]  /*0260*/  IMAD.U32 R9, RZ, RZ, UR6 ;  /* 0x00000006ff097e24 */ /* 0x002fe2000f8e00ff */
[----:B0-----:R-:W-:-:S04]  /*0270*/  SHF.R.U32.HI R7, RZ, 0x17, R3 ;  /* 0x00000017ff077819 */ /* 0x001fc80000011603 */
[----:B------:R-:W-:-:S05]  /*0280*/  LOP3.LUT R7, R7, 0xff, RZ, 0xc0, !PT ;  /* 0x000000ff07077812 */ /* 0x000fca00078ec0ff */
[----:B------:R-:W-:-:S05]  /*0290*/  VIADD R12, R7, 0xffffffff ;  /* 0xffffffff070c7836 */ /* 0x000fca0000000000 */
        /* <DEDUP_REMOVED lines=27> */
.L_x_21:
[----:B------:R-:W-:Y:S01]  /*0450*/  LEA R0, R7, 0xc0800000, 0x17 ;  /* 0xc080000007007811 */ /* 0x000fe200078eb8ff */
[----:B------:R-:W-:Y:S01]  /*0460*/  VIADD R6, R6, 0xffffff81 ;  /* 0xffffff8106067836 */ /* 0x000fe20000000000 */
[----:B------:R-:W-:Y:S03]  /*0470*/  BSSY.RECONVERGENT B2, `(.L_x_26) ;  /* 0x0000035000027945 */ /* 0x000fe60003800200 */
[----:B------:R-:W-:Y:S01]  /*0480*/  IMAD.IADD R9, R9, 0x1, -R0 ;  /* 0x0000000109097824 */ /* 0x000fe200078e0a00 */
[C---:B------:R-:W-:Y:S01]  /*0490*/  IADD3 R7, PT, PT, R6.reuse, 0x7f, -R7 ;  /* 0x0000007f06077810 */ /* 0x040fe20007ffe807 */
[----:B------:R-:W-:Y:S02]  /*04a0*/  IMAD R0, R6, -0x800000, R8 ;  /* 0xff80000006007824 */ /* 0x000fe400078e0208 */
[----:B------:R-:W0:Y:S01]  /*04b0*/  MUFU.RCP R3, R9 ;  /* 0x0000000900037308 */ /* 0x000e220000001000 */
[----:B------:R-:W-:Y:S01]  /*04c0*/  FADD.FTZ R11, -R9, -RZ ;  /* 0x800000ff090b7221 */ /* 0x000fe20000010100 */
[----:B------:R-:W-:-:S03]  /*04d0*/  IMAD.IADD R7, R7, 0x1, R10 ;  /* 0x0000000107077824 */ /* 0x000fc600078e020a */
        /* <DEDUP_REMOVED lines=21> */
[CCC-:B------:R-:W-:Y:S01]  /*0630*/  FFMA.RM R6, R12.reuse, R8.reuse, R13.reuse ;  /* 0x000000080c067223 */ /* 0x1c0fe2000000400d */
[C---:B------:R-:W-:Y:S02]  /*0640*/  ISETP.NE.AND P2, PT, R9.reuse, RZ, PT ;  /* 0x000000ff0900720c */ /* 0x040fe40003f45270 */
[----:B------:R-:W-:Y:S02]  /*0650*/  ISETP.NE.AND P1, PT, R9, RZ, PT ;  /* 0x000000ff0900720c */ /* 0x000fe40003f25270 */
[----:B------:R-:W-:Y:S01]  /*0660*/  LOP3.LUT R7, R3, 0x7fffff, RZ, 0xc0, !PT ;  /* 0x007fffff03077812 */ /* 0x000fe200078ec0ff */
[----:B------:R-:W-:Y:S01]  /*0670*/  FFMA.RP R3, R12, R8, R13 ;  /* 0x000000080c037223 */ /* 0x000fe2000000800d */
[----:B------:R-:W-:Y:S02]  /*0680*/  VIADD R8, R9, 0x20 ;  /* 0x0000002009087836 */ /* 0x000fe40000000000 */
[----:B------:R-:W-:Y:S01]  /*0690*/  LOP3.LUT R7, R7, 0x800000, RZ, 0xfc, !PT ;  /* 0x0080000007077812 */ /* 0x000fe200078efcff */
[----:B------:R-:W-:Y:S01]  /*06a0*/  IMAD.MOV R9, RZ, RZ, -R9 ;  /* 0x000000ffff097224 */ /* 0x000fe200078e0a09 */
[----:B------:R-:W-:-:S02]  /*06b0*/  FSETP.NEU.FTZ.AND P0, PT, R3, R6, PT ;  /* 0x000000060300720b */ /* 0x000fc40003f1d000 */
[----:B------:R-:W-:Y:S02]  /*06c0*/  SHF.L.U32 R8, R7, R8, RZ ;  /* 0x0000000807087219 */ /* 0x000fe400000006ff */
[----:B------:R-:W-:Y:S02]  /*06d0*/  SEL R6, R9, RZ, P2 ;  /* 0x000000ff09067207 */ /* 0x000fe40001000000 */
[----:B------:R-:W-:Y:S02]  /*06e0*/  ISETP.NE.AND P1, PT, R8, RZ, P1 ;  /* 0x000000ff0800720c */ /* 0x000fe40000f25270 */
[----:B------:R-:W-:Y:S02]  /*06f0*/  SHF.R.U32.HI R6, RZ, R6, R7 ;  /* 0x00000006ff067219 */ /* 0x000fe40000011607 */
[----:B------:R-:W-:Y:S02]  /*0700*/  PLOP3.LUT P0, PT, P0, P1, PT, 0xf8, 0x8f ;  /* 0x00000000008f781c */ /* 0x000fe40000703f70 */
[----:B------:R-:W-:-:S02]  /*0710*/  SHF.R.U32.HI R8, RZ, 0x1, R6 ;  /* 0x00000001ff087819 */ /* 0x000fc40000011606 */
[----:B------:R-:W-:-:S04]  /*0720*/  SEL R3, RZ, 0x1, !P0 ;  /* 0x00000001ff037807 */ /* 0x000fc80004000000 */
[----:B------:R-:W-:-:S04]  /*0730*/  LOP3.LUT R3, R3, 0x1, R8, 0xf8, !PT ;  /* 0x0000000103037812 */ /* 0x000fc800078ef808 */
[----:B------:R-:W-:-:S05]  /*0740*/  LOP3.LUT R3, R3, R6, RZ, 0xc0, !PT ;  /* 0x0000000603037212 */ /* 0x000fca00078ec0ff */
[----:B------:R-:W-:-:S05]  /*0750*/  IMAD.IADD R3, R8, 0x1, R3 ;  /* 0x0000000108037824 */ /* 0x000fca00078e0203 */
[----:B------:R-:W-:Y:S01]  /*0760*/  LOP3.LUT R0, R3, R0, RZ, 0xfc, !PT ;  /* 0x0000000003007212 */ /* 0x000fe200078efcff */
[----:B------:R-:W-:Y:S06]  /*0770*/  BRA `(.L_x_29) ;  /* 0x0000000000107947 */ /* 0x000fec0003800000 */
.L_x_28:
[----:B------:R-:W-:-:S04]  /*0780*/  LOP3.LUT R0, R0, 0x80000000, RZ, 0xc0, !PT ;  /* 0x8000000000007812 */ /* 0x000fc800078ec0ff */
[----:B------:R-:W-:Y:S01]  /*0790*/  LOP3.LUT R0, R0, 0x7f800000, RZ, 0xfc, !PT ;  /* 0x7f80000000007812 */ /* 0x000fe200078efcff */
[----:B------:R-:W-:Y:S06]  /*07a0*/  BRA `(.L_x_29) ;  /* 0x0000000000047947 */ /* 0x000fec0003800000 */
.L_x_27:
[----:B------:R-:W-:-:S07]  /*07b0*/  IMAD R0, R7, 0x800000, R0 ;  /* 0x0080000007007824 */ /* 0x000fce00078e0200 */
.L_x_29:
[----:B------:R-:W-:Y:S05]  /*07c0*/  BSYNC.RECONVERGENT B2 ;  /* 0x0000000000027941 */ /* 0x000fea0003800200 */
.L_x_26:
[----:B------:R-:W-:Y:S05]  /*07d0*/  BRA `(.L_x_30) ;  /* 0x0000000000207947 */ /* 0x000fea0003800000 */
.L_x_25:
[----:B------:R-:W-:-:S04]  /*07e0*/  LOP3.LUT R0, R9, 0x80000000, R8, 0x48, !PT ;  /* 0x8000000009007812 */ /* 0x000fc800078e4808 */
[----:B------:R-:W-:Y:S01]  /*07f0*/  LOP3.LUT R0, R0, 0x7f800000, RZ, 0xfc, !PT ;  /* 0x7f80000000007812 */ /* 0x000fe200078efcff */
[----:B------:R-:W-:Y:S06]  /*0800*/  BRA `(.L_x_30) ;  /* 0x0000000000147947 */ /* 0x000fec0003800000 */
.L_x_24:
[----:B------:R-:W-:Y:S01]  /*0810*/  LOP3.LUT R0, R9, 0x80000000, R8, 0x48, !PT ;  /* 0x8000000009007812 */ /* 0x000fe200078e4808 */
[----:B------:R-:W-:Y:S06]  /*0820*/  BRA `(.L_x_30) ;  /* 0x00000000000c7947 */ /* 0x000fec0003800000 */
.L_x_23:
[----:B------:R-:W0:Y:S01]  /*0830*/  MUFU.RSQ R0, -QNAN ;  /* 0xffc0000000007908 */ /* 0x000e220000001400 */
[----:B------:R-:W-:Y:S05]  /*0840*/  BRA `(.L_x_30) ;  /* 0x0000000000047947 */ /* 0x000fea0003800000 */
.L_x_22:
[----:B------:R-:W-:-:S07]  /*0850*/  FADD.FTZ R0, R0, R3 ;  /* 0x0000000300007221 */ /* 0x000fce0000010000 */
.L_x_30:
[----:B------:R-:W-:Y:S05]  /*0860*/  BSYNC.RECONVERGENT B1 ;  /* 0x0000000000017941 */ /* 0x000fea0003800200 */
.L_x_20:
[----:B------:R-:W-:-:S04]  /*0870*/  IMAD.MOV.U32 R3, RZ, RZ, 0x0 ;  /* 0x00000000ff037424 */ /* 0x000fc800078e00ff */
[----:B0-----:R-:W-:Y:S05]  /*0880*/  RET.REL.NODEC R2 `(batchregfloat) ;  /* 0xfffffff402dc7950 */ /* 0x001fea0003c3ffff */
.L_x_31:
        /* <DEDUP_REMOVED lines=15> */
.L_x_128:


//--------------------- .text.l2regularizationfloat --------------------------
	.section	.text.l2regularizationfloat,"ax",@progbits
	.align	128
        .global         l2regularizationfloat
        .type           l2regularizationfloat,@function
        .size           l2regularizationfloat,(.L_x_129 - l2regularizationfloat)
        .other          l2regularizationfloat,@"STO_CUDA_ENTRY STV_DEFAULT"
l2regularizationfloat:
.text.l2regularizationfloat:
        /* <DEDUP_REMOVED lines=14> */
[----:B------:R-:W3:Y:S08]  /*00e0*/  LDC.64 R6, c[0x0][0x388] ;  /* 0x0000e200ff067b82 */ /* 0x000ef00000000a00 */
[----:B------:R-:W4:Y:S01]  /*00f0*/  LDC.64 R2, c[0x0][0x3a0] ;  /* 0x0000e800ff027b82 */ /* 0x000f220000000a00 */
[----:B0-----:R-:W-:-:S07]  /*0100*/  IMAD.WIDE R4, R9, 0x4, R4 ;  /* 0x0000000409047825 */ /* 0x001fce00078e0204 */
[----:B------:R-:W0:Y:S01]  /*0110*/  LDC R13, c[0x0][0x3a8] ;  /* 0x0000ea00ff0d7b82 */ /* 0x000e220000000800 */
[----:B-1----:R-:W5:Y:S01]  /*0120*/  LDG.E R0, desc[UR4][R4.64] ;  /* 0x0000000404007981 */ /* 0x002f62000c1e1900 */
[----:B---3--:R-:W-:-:S04]  /*0130*/  IMAD.WIDE R6, R9, 0x4, R6 ;  /* 0x0000000409067825 */ /* 0x008fc800078e0206 */
[----:B-----5:R-:W-:-:S04]  /*0140*/  FMUL R0, R0, R0 ;  /* 0x0000000000007220 */ /* 0x020fc80000400000 */
[----:B--2---:R-:W-:-:S05]  /*0150*/  FMUL.D2 R11, R0, UR6 ;  /* 0x00000006000b7c20 */ /* 0x004fca0008300000 */
[----:B----4-:R1:W-:Y:S04]  /*0160*/  REDG.E.ADD.F32.FTZ.RN.STRONG.GPU desc[UR4][R2.64], R11 ;  /* 0x0000000b020079a6 */ /* 0x0103e8000c12f304 */
[----:B------:R-:W2:Y:S01]  /*0170*/  LDG.E R0, desc[UR4][R6.64] ;  /* 0x0000000406007981 */ /* 0x000ea2000c1e1900 */
[----:B0-----:R-:W0:Y:S01]  /*0180*/  MUFU.RCP R8, R13 ;  /* 0x0000000d00087308 */ /* 0x001e220000001000 */
[----:B------:R-:W-:Y:S01]  /*0190*/  BSSY.RECONVERGENT B0, `(.L_x_32) ;  /* 0x000000b000007945 */ /* 0x000fe20003800200 */
[----:B0-----:R-:W-:-:S04]  /*01a0*/  FFMA R9, R8, -R13, 1 ;  /* 0x3f80000008097423 */ /* 0x001fc8000000080d */
[----:B------:R-:W-:Y:S02]  /*01b0*/  FFMA R9, R8, R9, R8 ;  /* 0x0000000908097223 */ /* 0x000fe40000000008 */
[----:B--2---:R-:W0:Y:S02]  /*01c0*/  FCHK P0, R0, R13 ;  /* 0x0000000d00007302 */ /* 0x004e240000000000 */
[----:B------:R-:W-:-:S04]  /*01d0*/  FFMA R8, R0, R9, RZ ;  /* 0x0000000900087223 */ /* 0x000fc800000000ff */
[----:B------:R-:W-:-:S04]  /*01e0*/  FFMA R10, R8, -R13, R0 ;  /* 0x8000000d080a7223 */ /* 0x000fc80000000000 */
[----:B------:R-:W-:Y:S01]  /*01f0*/  FFMA R8, R9, R10, R8 ;  /* 0x0000000a09087223 */ /* 0x000fe20000000008 */
[----:B01----:R-:W-:Y:S06]  /*0200*/  @!P0 BRA `(.L_x_33) ;  /* 0x00000000000c8947 */ /* 0x003fec0003800000 */
[----:B------:R-:W-:-:S07]  /*0210*/  MOV R2, 0x230 ;  /* 0x0000023000027802 */ /* 0x000fce0000000f00 */
[----:B------:R-:W-:Y:S05]  /*0220*/  CALL.REL.NOINC `($__internal_2_$__cuda_sm3x_div_rn_noftz_f32_slowpath) ;  /* 0x00000000001c7944 */ /* 0x000fea0003c00000 */
[----:B------:R-:W-:-:S07]  /*0230*/  IMAD.MOV.U32 R8, RZ, RZ, R0 ;  /* 0x000000ffff087224 */ /* 0x000fce00078e0000 */
.L_x_33:
[----:B------:R-:W-:Y:S05]  /*0240*/  BSYNC.RECONVERGENT B0 ;  /* 0x0000000000007941 */ /* 0x000fea0003800200 */
.L_x_32:
[----:B------:R-:W2:Y:S01]  /*0250*/  LDG.E R5, desc[UR4][R4.64] ;  /* 0x0000000404057981 */ /* 0x000ea2000c1e1900 */
[----:B------:R-:W2:Y:S02]  /*0260*/  LDCU UR6, c[0x0][0x3b0] ;  /* 0x00007600ff0677ac */ /* 0x000ea40008000800 */
[----:B--2---:R-:W-:-:S05]  /*0270*/  FFMA R3, R5, UR6, R8 ;  /* 0x0000000605037c23 */ /* 0x004fca0008000008 */
[----:B------:R-:W-:Y:S01]  /*0280*/  STG.E desc[UR4][R6.64], R3 ;  /* 0x0000000306007986 */ /* 0x000fe2000c101904 */
[----:B------:R-:W-:Y:S05]  /*0290*/  EXIT ;  /* 0x000000000000794d */ /* 0x000fea0003800000 */
        .weak           $__internal_2_$__cuda_sm3x_div_rn_noftz_f32_slowpath
        .type           $__internal_2_$__cuda_sm3x_div_rn_noftz_f32_slowpath,@function
        .size           $__internal_2_$__cuda_sm3x_div_rn_noftz_f32_slowpath,(.L_x_129 - $__internal_2_$__cuda_sm3x_div_rn_noftz_f32_slowpath)
$__internal_2_$__cuda_sm3x_div_rn_noftz_f32_slowpath:
        /* <DEDUP_REMOVED lines=38> */
.L_x_35:
        /* <DEDUP_REMOVED lines=51> */
.L_x_42:
[----:B------:R-:W-:-:S04]  /*0830*/  LOP3.LUT R0, R0, 0x80000000, RZ, 0xc0, !PT ;  /* 0x8000000000007812 */ /* 0x000fc800078ec0ff */
[----:B------:R-:W-:Y:S01]  /*0840*/  LOP3.LUT R0, R0, 0x7f800000, RZ, 0xfc, !PT ;  /* 0x7f80000000007812 */ /* 0x000fe200078efcff */
[----:B------:R-:W-:Y:S06]  /*0850*/  BRA `(.L_x_43) ;  /* 0x0000000000047947 */ /* 0x000fec0003800000 */
.L_x_41:
[----:B------:R-:W-:-:S07]  /*0860*/  IMAD R0, R9, 0x800000, R0 ;  /* 0x0080000009007824 */ /* 0x000fce00078e0200 */
.L_x_43:
[----:B------:R-:W-:Y:S05]  /*0870*/  BSYNC.RECONVERGENT B2 ;  /* 0x0000000000027941 */ /* 0x000fea0003800200 */
.L_x_40:
[----:B------:R-:W-:Y:S05]  /*0880*/  BRA `(.L_x_44) ;  /* 0x0000000000207947 */ /* 0x000fea0003800000 */
.L_x_39:
[----:B------:R-:W-:-:S04]  /*0890*/  LOP3.LUT R0, R12, 0x80000000, R11, 0x48, !PT ;  /* 0x800000000c007812 */ /* 0x000fc800078e480b */
[----:B------:R-:W-:Y:S01]  /*08a0*/  LOP3.LUT R0, R0, 0x7f800000, RZ, 0xfc, !PT ;  /* 0x7f80000000007812 */ /* 0x000fe200078efcff */
[----:B------:R-:W-:Y:S06]  /*08b0*/  BRA `(.L_x_44) ;  /* 0x0000000000147947 */ /* 0x000fec0003800000 */
.L_x_38:
[----:B------:R-:W-:Y:S01]  /*08c0*/  LOP3.LUT R0, R12, 0x80000000, R11, 0x48, !PT ;  /* 0x800000000c007812 */ /* 0x000fe200078e480b */
[----:B------:R-:W-:Y:S06]  /*08d0*/  BRA `(.L_x_44) ;  /* 0x00000000000c7947 */ /* 0x000fec0003800000 */
.L_x_37:
[----:B------:R-:W0:Y:S01]  /*08e0*/  MUFU.RSQ R0, -QNAN ;  /* 0xffc0000000007908 */ /* 0x000e220000001400 */
[----:B------:R-:W-:Y:S05]  /*08f0*/  BRA `(.L_x_44) ;  /* 0x0000000000047947 */ /* 0x000fea0003800000 */
.L_x_36:
[----:B------:R-:W-:-:S07]  /*0900*/  FADD.FTZ R0, R0, R3 ;  /* 0x0000000300007221 */ /* 0x000fce0000010000 */
.L_x_44:
[----:B------:R-:W-:Y:S05]  /*0910*/  BSYNC.RECONVERGENT B1 ;  /* 0x0000000000017941 */ /* 0x000fea0003800200 */
.L_x_34:
[----:B------:R-:W-:-:S04]  /*0920*/  IMAD.MOV.U32 R3, RZ, RZ, 0x0 ;  /* 0x00000000ff037424 */ /* 0x000fc800078e00ff */
[----:B0-----:R-:W-:Y:S05]  /*0930*/  RET.REL.NODEC R2 `(l2regularizationfloat) ;  /* 0xfffffff402b07950 */ /* 0x001fea0003c3ffff */
.L_x_45:
        /* <DEDUP_REMOVED lines=12> */
.L_x_129:


//--------------------- .text.l1regularizationfloat --------------------------
	.section	.text.l1regularizationfloat,"ax",@progbits
	.align	128
        .global         l1regularizationfloat
        .type           l1regularizationfloat,@function
        .size           l1regularizationfloat,(.L_x_130 - l1regularizationfloat)
        .other          l1regularizationfloat,@"STO_CUDA_ENTRY STV_DEFAULT"
l1regularizationfloat:
.text.l1regularizationfloat:
[----:B------:R-:W-:Y:S01]  /*0000*/  LDC R1, c[0x0][0x37c] ;  /* 0x0000df00ff017b82 */ /* 0x000fe20000000800 */
[----:B------:R-:W0:Y:S07]  /*0010*/  S2R R3, SR_TID.X ;  /* 0x0000000000037919 */ /* 0x000e2e0000002100 */
[----:B------:R-:W0:Y:S01]  /*0020*/  S2UR UR4, SR_CTAID.X ;  /* 0x00000000000479c3 */ /* 0x000e220000002500 */
[----:B------:R-:W1:Y:S07]  /*0030*/  LDCU UR5, c[0x0][0x380] ;  /* 0x00007000ff0577ac */ /* 0x000e6e0008000800 */
[----:B------:R-:W0:Y:S02]  /*0040*/  LDC R0, c[0x0][0x360] ;  /* 0x0000d800ff007b82 */ /* 0x000e240000000800 */
[----:B0-----:R-:W-:-:S05]  /*0050*/  IMAD R3, R0, UR4, R3 ;  /* 0x0000000400037c24 */ /* 0x001fca000f8e0203 */
[----:B-1----:R-:W-:-:S13]  /*0060*/  ISETP.GE.AND P0, PT, R3, UR5, PT ;  /* 0x0000000503007c0c */ /* 0x002fda000bf06270 */
[----:B------:R-:W-:Y:S05]  /*0070*/  @P0 EXIT ;  /* 0x000000000000094d */ /* 0x000fea0003800000 */
[----:B------:R-:W0:Y:S01]  /*0080*/  LDC.64 R4, c[0x0][0x388] ;  /* 0x0000e200ff047b82 */ /* 0x000e220000000a00 */
[----:B------:R-:W1:Y:S07]  /*0090*/  LDCU.64 UR4, c[0x0][0x358] ;  /* 0x00006b00ff0477ac */ /* 0x000e6e0008000a00 */
[----:B------:R-:W2:Y:S08]  /*00a0*/  LDC.64 R6, c[0x0][0x390] ;  /* 0x0000e400ff067b82 */ /* 0x000eb00000000a00 */
[----:B------:R-:W3:Y:S01]  /*00b0*/  LDC.64 R10, c[0x0][0x3a8] ;  /* 0x0000ea00ff0a7b82 */ /* 0x000ee20000000a00 */
[----:B0-----:R-:W-:-:S05]  /*00c0*/  IMAD.WIDE R4, R3, 0x4, R4 ;  /* 0x0000000403047825 */ /* 0x001fca00078e0204 */
[----:B-1----:R-:W4:Y:S01]  /*00d0*/  LDG.E R0, desc[UR4][R4.64] ;  /* 0x0000000404007981 */ /* 0x002f22000c1e1900 */
[----:B--2---:R-:W-:-:S06]  /*00e0*/  IMAD.WIDE R6, R3, 0x4, R6 ;  /* 0x0000000403067825 */ /* 0x004fcc00078e0206 */
[----:B------:R-:W2:Y:S01]  /*00f0*/  LDG.E R7, desc[UR4][R6.64] ;  /* 0x0000000406077981 */ /* 0x000ea2000c1e1900 */
[----:B------:R-:W0:Y:S01]  /*0100*/  LDC.64 R8, c[0x0][0x398] ;  /* 0x0000e600ff087b82 */ /* 0x000e220000000a00 */
[----:B----4-:R-:W-:-:S04]  /*0110*/  FSETP.GEU.AND P0, PT, R0, RZ, PT ;  /* 0x000000ff0000720b */ /* 0x010fc80003f0e000 */
[----:B---3--:R-:W-:-:S05]  /*0120*/  FSEL R2, -R11, R11, !P0 ;  /* 0x0000000b0b027208 */ /* 0x008fca0004000100 */
[----:B--2---:R-:W-:-:S05]  /*0130*/  FMUL R11, R2, R7 ;  /* 0x00000007020b7220 */ /* 0x004fca0000400000 */
[----:B0-----:R0:W-:Y:S04]  /*0140*/  REDG.E.ADD.F32.FTZ.RN.STRONG.GPU desc[UR4][R8.64], R11 ;  /* 0x0000000b080079a6 */ /* 0x0011e8000c12f304 */
[----:B------:R-:W2:Y:S01]  /*0150*/  LDG.E R3, desc[UR4][R4.64] ;  /* 0x0000000404037981 */ /* 0x000ea2000c1e1900 */
[----:B------:R-:W1:Y:S01]  /*0160*/  MUFU.RCP R13, R10 ;  /* 0x0000000a000d7308 */ /* 0x000e620000001000 */
[----:B------:R-:W-:Y:S01]  /*0170*/  BSSY.RECONVERGENT B0, `(.L_x_46) ;  /* 0x000000b000007945 */ /* 0x000fe20003800200 */
[----:B-1----:R-:W-:-:S04]  /*0180*/  FFMA R0, R13, -R10, 1 ;  /* 0x3f8000000d007423 */ /* 0x002fc8000000080a */
[----:B------:R-:W-:Y:S02]  /*0190*/  FFMA R0, R13, R0, R13 ;  /* 0x000000000d007223 */ /* 0x000fe4000000000d */
[----:B--2---:R-:W1:Y:S02]  /*01a0*/  FCHK P0, R3, R10 ;  /* 0x0000000a03007302 */ /* 0x004e640000000000 */
[----:B------:R-:W-:-:S04]  /*01b0*/  FFMA R7, R3, R0, RZ ;  /* 0x0000000003077223 */ /* 0x000fc800000000ff */
[----:B------:R-:W-:-:S04]  /*01c0*/  FFMA R6, R7, -R10, R3 ;  /* 0x8000000a07067223 */ /* 0x000fc80000000003 */
[----:B------:R-:W-:Y:S01]  /*01d0*/  FFMA R7, R0, R6, R7 ;  /* 0x0000000600077223 */ /* 0x000fe20000000007 */
[----:B01----:R-:W-:Y:S06]  /*01e0*/  @!P0 BRA `(.L_x_47) ;  /* 0x00000000000c8947 */ /* 0x003fec0003800000 */
[----:B------:R-:W-:-:S07]  /*01f0*/  MOV R6, 0x210 ;  /* 0x0000021000067802 */ /* 0x000fce0000000f00 */
[----:B------:R-:W-:Y:S05]  /*0200*/  CALL.REL.NOINC `($__internal_3_$__cuda_sm3x_div_rn_noftz_f32_slowpath) ;  /* 0x0000000000147944 */ /* 0x000fea0003c00000 */
[----:B------:R-:W-:-:S07]  /*0210*/  IMAD.MOV.U32 R7, RZ, RZ, R0 ;  /* 0x000000ffff077224 */ /* 0x000fce00078e0000 */
.L_x_47:
[----:B------:R-:W-:Y:S05]  /*0220*/  BSYNC.RECONVERGENT B0 ;  /* 0x0000000000007941 */ /* 0x000fea0003800200 */
.L_x_46:
[----:B------:R-:W-:-:S05]  /*0230*/  FADD R7, R2, R7 ;  /* 0x0000000702077221 */ /* 0x000fca0000000000 */
[----:B------:R-:W-:Y:S01]  /*0240*/  STG.E desc[UR4][R4.64], R7 ;  /* 0x0000000704007986 */ /* 0x000fe2000c101904 */
[----:B------:R-:W-:Y:S05]  /*0250*/  EXIT ;  /* 0x000000000000794d */ /* 0x000fea0003800000 */
        .weak           $__internal_3_$__cuda_sm3x_div_rn_noftz_f32_slowpath
        .type           $__internal_3_$__cuda_sm3x_div_rn_noftz_f32_slowpath,@function
        .size           $__internal_3_$__cuda_sm3x_div_rn_noftz_f32_slowpath,(.L_x_130 - $__internal_3_$__cuda_sm3x_div_rn_noftz_f32_slowpath)
$__internal_3_$__cuda_sm3x_div_rn_noftz_f32_slowpath:
        /* <DEDUP_REMOVED lines=38> */
.L_x_49:
        /* <DEDUP_REMOVED lines=51> */
.L_x_56:
[----:B------:R-:W-:-:S04]  /*07f0*/  LOP3.LUT R0, R0, 0x80000000, RZ, 0xc0, !PT ;  /* 0x8000000000007812 */ /* 0x000fc800078ec0ff */
[----:B------:R-:W-:Y:S01]  /*0800*/  LOP3.LUT R0, R0, 0x7f800000, RZ, 0xfc, !PT ;  /* 0x7f80000000007812 */ /* 0x000fe200078efcff */
[----:B------:R-:W-:Y:S06]  /*0810*/  BRA `(.L_x_57) ;  /* 0x0000000000047947 */ /* 0x000fec0003800000 */
.L_x_55:
[----:B------:R-:W-:-:S07]  /*0820*/  IMAD R0, R8, 0x800000, R0 ;  /* 0x0080000008007824 */ /* 0x000fce00078e0200 */
.L_x_57:
[----:B------:R-:W-:Y:S05]  /*0830*/  BSYNC.RECONVERGENT B2 ;  /* 0x0000000000027941 */ /* 0x000fea0003800200 */
.L_x_54:
[----:B------:R-:W-:Y:S05]  /*0840*/  BRA `(.L_x_58) ;  /* 0x0000000000207947 */ /* 0x000fea0003800000 */
.L_x_53:
[----:B------:R-:W-:-:S04]  /*0850*/  LOP3.LUT R0, R10, 0x80000000, R9, 0x48, !PT ;  /* 0x800000000a007812 */ /* 0x000fc800078e4809 */
[----:B------:R-:W-:Y:S01]  /*0860*/  LOP3.LUT R0, R0, 0x7f800000, RZ, 0xfc, !PT ;  /* 0x7f80000000007812 */ /* 0x000fe200078efcff */
[----:B------:R-:W-:Y:S06]  /*0870*/  BRA `(.L_x_58) ;  /* 0x0000000000147947 */ /* 0x000fec0003800000 */
.L_x_52:
[----:B------:R-:W-:Y:S01]  /*0880*/  LOP3.LUT R0, R10, 0x80000000, R9, 0x48, !PT ;  /* 0x800000000a007812 */ /* 0x000fe200078e4809 */
[----:B------:R-:W-:Y:S06]  /*0890*/  BRA `(.L_x_58) ;  /* 0x00000000000c7947 */ /* 0x000fec0003800000 */
.L_x_51:
[----:B------:R-:W0:Y:S01]  /*08a0*/  MUFU.RSQ R0, -QNAN ;  /* 0xffc0000000007908 */ /* 0x000e220000001400 */
[----:B------:R-:W-:Y:S05]  /*08b0*/  BRA `(.L_x_58) ;  /* 0x0000000000047947 */ /* 0x000fea0003800000 */
.L_x_50:
[----:B------:R-:W-:-:S07]  /*08c0*/  FADD.FTZ R0, R3, R0 ;  /* 0x0000000003007221 */ /* 0x000fce0000010000 */
.L_x_58:
[----:B------:R-:W-:Y:S05]  /*08d0*/  BSYNC.RECONVERGENT B1 ;  /* 0x0000000000017941 */ /* 0x000fea0003800200 */
.L_x_48:
[----:B------:R-:W-:-:S04]  /*08e0*/  IMAD.MOV.U32 R7, RZ, RZ, 0x0 ;  /* 0x00000000ff077424 */ /* 0x000fc800078e00ff */
[----:B0-----:R-:W-:Y:S05]  /*08f0*/  RET.REL.NODEC R6 `(l1regularizationfloat) ;  /* 0xfffffff406c07950 */ /* 0x001fea0003c3ffff */
.L_x_59:
        /* <DEDUP_REMOVED lines=16> */
.L_x_130:


//--------------------- .text.adadeltafloat       --------------------------
	.section	.text.adadeltafloat,"ax",@progbits
	.align	128
        .global         adadeltafloat
        .type           adadeltafloat,@function
        .size           adadeltafloat,(.L_x_132 - adadeltafloat)
        .other          adadeltafloat,@"STO_CUDA_ENTRY STV_DEFAULT"
adadeltafloat:
.text.adadeltafloat:
        /* <DEDUP_REMOVED lines=9> */
[----:B------:R-:W1:Y:S01]  /*0090*/  LDCU.64 UR4, c[0x0][0x358] ;  /* 0x00006b00ff0477ac */ /* 0x000e620008000a00 */
[----:B------:R-:W2:Y:S06]  /*00a0*/  LDCU UR6, c[0x0][0x3a8] ;  /* 0x00007500ff0677ac */ /* 0x000eac0008000800 */
[----:B------:R-:W3:Y:S01]  /*00b0*/  LDC.64 R4, c[0x0][0x3a0] ;  /* 0x0000e800ff047b82 */ /* 0x000ee20000000a00 */
[----:B0-----:R-:W-:-:S05]  /*00c0*/  IMAD.WIDE R2, R6, 0x4, R2 ;  /* 0x0000000406027825 */ /* 0x001fca00078e0202 */
[----:B-1----:R-:W4:Y:S01]  /*00d0*/  LDG.E R0, desc[UR4][R2.64] ;  /* 0x0000000402007981 */ /* 0x002f22000c1e1900 */
[----:B---3--:R-:W-:-:S05]  /*00e0*/  IMAD.WIDE R4, R6, 0x4, R4 ;  /* 0x0000000406047825 */ /* 0x008fca00078e0204 */
[----:B------:R-:W4:Y:S02]  /*00f0*/  LDG.E R7, desc[UR4][R4.64] ;  /* 0x0000000404077981 */ /* 0x000f24000c1e1900 */
[----:B----4-:R-:W-:-:S05]  /*0100*/  FFMA R7, R7, R7, R0 ;  /* 0x0000000707077223 */ /* 0x010fca0000000000 */
[----:B------:R0:W-:Y:S04]  /*0110*/  STG.E desc[UR4][R2.64], R7 ;  /* 0x0000000702007986 */ /* 0x0001e8000c101904 */
[----:B------:R-:W2:Y:S01]  /*0120*/  LDG.E R0, desc[UR4][R4.64] ;  /* 0x0000000404007981 */ /* 0x000ea2000c1e1900 */
[----:B------:R-:W-:Y:S01]  /*0130*/  VIADD R9, R7, 0xf3000000 ;  /* 0xf300000007097836 */ /* 0x000fe20000000000 */
[----:B------:R0:W1:Y:S04]  /*0140*/  MUFU.RSQ R8, R7 ;  /* 0x0000000700087308 */ /* 0x0000680000001400 */
[----:B------:R-:W-:Y:S01]  /*0150*/  ISETP.GT.U32.AND P0, PT, R9, 0x727fffff, PT ;  /* 0x727fffff0900780c */ /* 0x000fe20003f04070 */
[----:B------:R-:W-:Y:S01]  /*0160*/  BSSY.RECONVERGENT B0, `(.L_x_60) ;  /* 0x000000b000007945 */ /* 0x000fe20003800200 */
[----:B--2---:R-:W-:-:S11]  /*0170*/  FMUL R0, R0, -UR6 ;  /* 0x8000000600007c20 */ /* 0x004fd60008400000 */
[----:B01----:R-:W-:Y:S05]  /*0180*/  @!P0 BRA `(.L_x_61) ;  /* 0x0000000000108947 */ /* 0x003fea0003800000 */
[----:B------:R-:W-:-:S07]  /*0190*/  MOV R11, 0x1b0 ;  /* 0x000001b0000b7802 */ /* 0x000fce0000000f00 */
[----:B------:R-:W-:Y:S05]  /*01a0*/  CALL.REL.NOINC `($__internal_4_$__cuda_sm20_sqrt_rn_f32_slowpath) ;  /* 0x00000000006c7944 */ /* 0x000fea0003c00000 */
[----:B------:R-:W-:Y:S01]  /*01b0*/  IMAD.MOV.U32 R2, RZ, RZ, R7 ;  /* 0x000000ffff027224 */ /* 0x000fe200078e0007 */
[----:B------:R-:W-:Y:S06]  /*01c0*/  BRA `(.L_x_62) ;  /* 0x0000000000107947 */ /* 0x000fec0003800000 */
.L_x_61:
[----:B------:R-:W-:Y:S01]  /*01d0*/  FMUL.FTZ R2, R7, R8 ;  /* 0x0000000807027220 */ /* 0x000fe20000410000 */
[----:B------:R-:W-:-:S03]  /*01e0*/  FMUL.FTZ R8, R8, 0.5 ;  /* 0x3f00000008087820 */ /* 0x000fc60000410000 */
[----:B------:R-:W-:-:S04]  /*01f0*/  FFMA R7, -R2, R2, R7 ;  /* 0x0000000202077223 */ /* 0x000fc80000000107 */
[----:B------:R-:W-:-:S07]  /*0200*/  FFMA R2, R7, R8, R2 ;  /* 0x0000000807027223 */ /* 0x000fce0000000002 */
.L_x_62:
[----:B------:R-:W-:Y:S05]  /*0210*/  BSYNC.RECONVERGENT B0 ;  /* 0x0000000000007941 */ /* 0x000fea0003800200 */
.L_x_60:
[----:B------:R-:W0:Y:S01]  /*0220*/  LDCU UR6, c[0x0][0x3ac] ;  /* 0x00007580ff0677ac */ /* 0x000e220008000800 */
[----:B------:R-:W-:Y:S01]  /*0230*/  BSSY.RECONVERGENT B0, `(.L_x_63) ;  /* 0x000000d000007945 */ /* 0x000fe20003800200 */
[----:B0-----:R-:W-:-:S04]  /*0240*/  FADD R11, R2, UR6 ;  /* 0x00000006020b7e21 */ /* 0x001fc80008000000 */
[----:B------:R-:W0:Y:S08]  /*0250*/  MUFU.RCP R2, R11 ;  /* 0x0000000b00027308 */ /* 0x000e300000001000 */
[----:B------:R-:W1:Y:S01]  /*0260*/  FCHK P0, R0, R11 ;  /* 0x0000000b00007302 */ /* 0x000e620000000000 */
[----:B0-----:R-:W-:-:S04]  /*0270*/  FFMA R3, -R11, R2, 1 ;  /* 0x3f8000000b037423 */ /* 0x001fc80000000102 */
[----:B------:R-:W-:-:S04]  /*0280*/  FFMA R3, R2, R3, R2 ;  /* 0x0000000302037223 */ /* 0x000fc80000000002 */
[----:B------:R-:W-:-:S04]  /*0290*/  FFMA R2, R0, R3, RZ ;  /* 0x0000000300027223 */ /* 0x000fc800000000ff */
[----:B------:R-:W-:-:S04]  /*02a0*/  FFMA R7, -R11, R2, R0 ;  /* 0x000000020b077223 */ /* 0x000fc80000000100 */
[----:B------:R-:W-:Y:S01]  /*02b0*/  FFMA R9, R3, R7, R2 ;  /* 0x0000000703097223 */ /* 0x000fe20000000002 */
[----:B-1----:R-:W-:Y:S06]  /*02c0*/  @!P0 BRA `(.L_x_64) ;  /* 0x00000000000c8947 */ /* 0x002fec0003800000 */
[----:B------:R-:W-:-:S07]  /*02d0*/  MOV R2, 0x2f0 ;  /* 0x000002f000027802 */ /* 0x000fce0000000f00 */
[----:B------:R-:W-:Y:S05]  /*02e0*/  CALL.REL.NOINC `($__internal_5_$__cuda_sm3x_div_rn_noftz_f32_slowpath) ;  /* 0x0000000000747944 */ /* 0x000fea0003c00000 */
[----:B------:R-:W-:-:S07]  /*02f0*/  IMAD.MOV.U32 R9, RZ, RZ, R0 ;  /* 0x000000ffff097224 */ /* 0x000fce00078e0000 */
.L_x_64:
[----:B------:R-:W-:Y:S05]  /*0300*/  BSYNC.RECONVERGENT B0 ;  /* 0x0000000000007941 */ /* 0x000fea0003800200 */
.L_x_63:
[----:B------:R-:W0:Y:S02]  /*0310*/  LDC.64 R2, c[0x0][0x388] ;  /* 0x0000e200ff027b82 */ /* 0x000e240000000a00 */
[----:B0-----:R-:W-:-:S05]  /*0320*/  IMAD.WIDE R6, R6, 0x4, R2 ;  /* 0x0000000406067825 */ /* 0x001fca00078e0202 */
[----:B------:R-:W-:Y:S04]  /*0330*/  STG.E desc[UR4][R6.64], R9 ;  /* 0x0000000906007986 */ /* 0x000fe8000c101904 */
[----:B------:R-:W-:Y:S01]  /*0340*/  STG.E desc[UR4][R4.64], RZ ;  /* 0x000000ff04007986 */ /* 0x000fe2000c101904 */
[----:B------:R-:W-:Y:S05]  /*0350*/  EXIT ;  /* 0x000000000000794d */ /* 0x000fea0003800000 */
        .weak           $__internal_4_$__cuda_sm20_sqrt_rn_f32_slowpath
        .type           $__internal_4_$__cuda_sm20_sqrt_rn_f32_slowpath,@function
        .size           $__internal_4_$__cuda_sm20_sqrt_rn_f32_slowpath,($__internal_5_$__cuda_sm3x_div_rn_noftz_f32_slowpath - $__internal_4_$__cuda_sm20_sqrt_rn_f32_slowpath)
$__internal_4_$__cuda_sm20_sqrt_rn_f32_slowpath:
[----:B------:R-:W-:-:S13]  /*0360*/  LOP3.LUT P0, RZ, R7, 0x7fffffff, RZ, 0xc0, !PT ;  /* 0x7fffffff07ff7812 */ /* 0x000fda000780c0ff */
[----:B------:R-:W-:Y:S05]  /*0370*/  @!P0 BRA `(.L_x_65) ;  /* 0x0000000000448947 */ /* 0x000fea0003800000 */
[----:B------:R-:W-:Y:S01]  /*0380*/  FSETP.GEU.FTZ.AND P0, PT, R7, RZ, PT ;  /* 0x000000ff0700720b */ /* 0x000fe20003f1e000 */
[----:B------:R-:W-:-:S12]  /*0390*/  IMAD.MOV.U32 R2, RZ, RZ, R7 ;  /* 0x000000ffff027224 */ /* 0x000fd800078e0007 */
[----:B------:R-:W-:Y:S01]  /*03a0*/  @!P0 MOV R7, 0x7fffffff ;  /* 0x7fffffff00078802 */ /* 0x000fe20000000f00 */
[----:B------:R-:W-:Y:S06]  /*03b0*/  @!P0 BRA `(.L_x_65) ;  /* 0x0000000000348947 */ /* 0x000fec0003800000 */
[----:B------:R-:W-:-:S13]  /*03c0*/  FSETP.GTU.FTZ.AND P0, PT, |R2|, +INF , PT ;  /* 0x7f8000000200780b */ /* 0x000fda0003f1c200 */
[----:B------:R-:W-:Y:S01]  /*03d0*/  @P0 FADD.FTZ R7, R2, 1 ;  /* 0x3f80000002070421 */ /* 0x000fe20000010000 */
[----:B------:R-:W-:Y:S06]  /*03e0*/  @P0 BRA `(.L_x_65) ;  /* 0x0000000000280947 */ /* 0x000fec0003800000 */
[----:B------:R-:W-:-:S13]  /*03f0*/  FSETP.NEU.FTZ.AND P0, PT, |R2|, +INF , PT ;  /* 0x7f8000000200780b */ /* 0x000fda0003f1d200 */
[----:B------:R-:W-:-:S04]  /*0400*/  @P0 FFMA R3, R2, 1.84467440737095516160e+19, RZ ;  /* 0x5f80000002030823 */ /* 0x000fc800000000ff */
[----:B------:R-:W0:Y:S02]  /*0410*/  @P0 MUFU.RSQ R8, R3 ;  /* 0x0000000300080308 */ /* 0x000e240000001400 */
[----:B0-----:R-:W-:Y:S01]  /*0420*/  @P0 FMUL.FTZ R10, R3, R8 ;  /* 0x00000008030a0220 */ /* 0x001fe20000410000 */
[----:B------:R-:W-:-:S03]  /*0430*/  @P0 FMUL.FTZ R8, R8, 0.5 ;  /* 0x3f00000008080820 */ /* 0x000fc60000410000 */
[----:B------:R-:W-:-:S04]  /*0440*/  @P0 FADD.FTZ R7, -R10, -RZ ;  /* 0x800000ff0a070221 */ /* 0x000fc80000010100 */
[----:B------:R-:W-:Y:S01]  /*0450*/  @P0 FFMA R9, R10, R7, R3 ;  /* 0x000000070a090223 */ /* 0x000fe20000000003 */
[----:B------:R-:W-:-:S03]  /*0460*/  @!P0 IMAD.MOV.U32 R7, RZ, RZ, R2 ;  /* 0x000000ffff078224 */ /* 0x000fc600078e0002 */
[----:B------:R-:W-:-:S04]  /*0470*/  @P0 FFMA R8, R9, R8, R10 ;  /* 0x0000000809080223 */ /* 0x000fc8000000000a */
[----:B------:R-:W-:-:S07]  /*0480*/  @P0 FMUL.FTZ R7, R8, 2.3283064365386962891e-10 ;  /* 0x2f80000008070820 */ /* 0x000fce0000410000 */
.L_x_65:
[----:B------:R-:W-:Y:S02]  /*0490*/  IMAD.MOV.U32 R2, RZ, RZ, R11 ;  /* 0x000000ffff027224 */ /* 0x000fe400078e000b */
[----:B------:R-:W-:-:S04]  /*04a0*/  IMAD.MOV.U32 R3, RZ, RZ, 0x0 ;  /* 0x00000000ff037424 */ /* 0x000fc800078e00ff */
[----:B------:R-:W-:Y:S05]  /*04b0*/  RET.REL.NODEC R2 `(adadeltafloat) ;  /* 0xfffffff802d07950 */ /* 0x000fea0003c3ffff */
        .weak           $__internal_5_$__cuda_sm3x_div_rn_noftz_f32_slowpath
        .type           $__internal_5_$__cuda_sm3x_div_rn_noftz_f32_slowpath,@function
        .size           $__internal_5_$__cuda_sm3x_div_rn_noftz_f32_slowpath,(.L_x_132 - $__internal_5_$__cuda_sm3x_div_rn_noftz_f32_slowpath)
$__internal_5_$__cuda_sm3x_div_rn_noftz_f32_slowpath:
[--C-:B------:R-:W-:Y:S01]  /*04c0*/  SHF.R.U32.HI R7, RZ, 0x17, R11.reuse ;  /* 0x00000017ff077819 */ /* 0x100fe2000001160b */
[----:B------:R-:W-:Y:S01]  /*04d0*/  BSSY.RECONVERGENT B1, `(.L_x_66) ;  /* 0x0000065000017945 */ /* 0x000fe20003800200 */
[--C-:B------:R-:W-:Y:S01]  /*04e0*/  SHF.R.U32.HI R3, RZ, 0x17, R0.reuse ;  /* 0x00000017ff037819 */ /* 0x100fe20000011600 */
[----:B------:R-:W-:Y:S01]  /*04f0*/  IMAD.MOV.U32 R9, RZ, RZ, R0 ;  /* 0x000000ffff097224 */ /* 0x000fe200078e0000 */
[----:B------:R-:W-:Y:S01]  /*0500*/  LOP3.LUT R15, R7, 0xff, RZ, 0xc0, !PT ;  /* 0x000000ff070f7812 */ /* 0x000fe200078ec0ff */
[----:B------:R-:W-:Y:S01]  /*0510*/  IMAD.MOV.U32 R10, RZ, RZ, R11 ;  /* 0x000000ffff0a7224 */ /* 0x000fe200078e000b */
[----:B------:R-:W-:Y:S02]  /*0520*/  LOP3.LUT R8, R3, 0xff, RZ, 0xc0, !PT ;  /* 0x000000ff03087812 */ /* 0x000fe400078ec0ff */
[----:B------:R-:W-:-:S03]  /*0530*/  IADD3 R13, PT, PT, R15, -0x1, RZ ;  /* 0xffffffff0f0d7810 */ /* 0x000fc60007ffe0ff */
[----:B------:R-:W-:Y:S01]  /*0540*/  VIADD R12, R8, 0xffffffff ;  /* 0xffffffff080c7836 */ /* 0x000fe20000000000 */
[----:B------:R-:W-:-:S04]  /*0550*/  ISETP.GT.U32.AND P0, PT, R13, 0xfd, PT ;  /* 0x000000fd0d00780c */ /* 0x000fc80003f04070 */
[----:B------:R-:W-:-:S13]  /*0560*/  ISETP.GT.U32.OR P0, PT, R12, 0xfd, P0 ;  /* 0x000000fd0c00780c */ /* 0x000fda0000704470 */
[----:B------:R-:W-:Y:S01]  /*0570*/  @!P0 MOV R7, RZ ;  /* 0x000000ff00078202 */ /* 0x000fe20000000f00 */
[----:B------:R-:W-:Y:S06]  /*0580*/  @!P0 BRA `(.L_x_67) ;  /* 0x0000000000608947 */ /* 0x000fec0003800000 */
[----:B------:R-:W-:Y:S01]  /*0590*/  FSETP.GTU.FTZ.AND P0, PT, |R0|, +INF , PT ;  /* 0x7f8000000000780b */ /* 0x000fe20003f1c200 */
[----:B------:R-:W-:Y:S01]  /*05a0*/  IMAD.MOV.U32 R3, RZ, RZ, R11 ;  /* 0x000000ffff037224 */ /* 0x000fe200078e000b */
        /* <DEDUP_REMOVED lines=20> */
[----:B------:R-:W-:-:S03]  /*06f0*/  @!P1 FFMA R10, R3, 1.84467440737095516160e+19, RZ ;  /* 0x5f800000030a9823 */ /* 0x000fc600000000ff */
[----:B------:R-:W-:-:S07]  /*0700*/  @!P1 IADD3 R7, PT, PT, R7, 0x40, RZ ;  /* 0x0000004007079810 */ /* 0x000fce0007ffe0ff */
.L_x_67:
        /* <DEDUP_REMOVED lines=17> */
[----:B------:R-:W-:-:S04]  /*0820*/  LOP3.LUT R3, R3, 0xff, RZ, 0xc0, !PT ;  /* 0x000000ff03037812 */ /* 0x000fc800078ec0ff */
[----:B------:R-:W-:-:S05]  /*0830*/  IADD3 R11, PT, PT, R3, R8, RZ ;  /* 0x00000008030b7210 */ /* 0x000fca0007ffe0ff */
        /* <DEDUP_REMOVED lines=28> */
[----:B------:R-:W-:-:S04]  /*0a00*/  LOP3.LUT R3, R3, R8, RZ, 0xc0, !PT ;  /* 0x0000000803037212 */ /* 0x000fc800078ec0ff */
[----:B------:R-:W-:-:S04]  /*0a10*/  IADD3 R3, PT, PT, R10, R3, RZ ;  /* 0x000000030a037210 */ /* 0x000fc80007ffe0ff */
[----:B------:R-:W-:Y:S01]  /*0a20*/  LOP3.LUT R0, R3, R0, RZ, 0xfc, !PT ;  /* 0x0000000003007212 */ /* 0x000fe200078efcff */
[----:B------:R-:W-:Y:S06]  /*0a30*/  BRA `(.L_x_75) ;  /* 0x0000000000107947 */ /* 0x000fec0003800000 */
.L_x_74:
[----:B------:R-:W-:-:S04]  /*0a40*/  LOP3.LUT R0, R0, 0x80000000, RZ, 0xc0, !PT ;  /* 0x8000000000007812 */ /* 0x000fc800078ec0ff */
[----:B------:R-:W-:Y:S01]  /*0a50*/  LOP3.LUT R0, R0, 0x7f800000, RZ, 0xfc, !PT ;  /* 0x7f80000000007812 */ /* 0x000fe200078efcff */
[----:B------:R-:W-:Y:S06]  /*0a60*/  BRA `(.L_x_75) ;  /* 0x0000000000047947 */ /* 0x000fec0003800000 */
.L_x_73:
[----:B------:R-:W-:-:S07]  /*0a70*/  IMAD R0, R8, 0x800000, R0 ;  /* 0x0080000008007824 */ /* 0x000fce00078e0200 */
.L_x_75:
[----:B------:R-:W-:Y:S05]  /*0a80*/  BSYNC.RECONVERGENT B2 ;  /* 0x0000000000027941 */ /* 0x000fea0003800200 */
.L_x_72:
[----:B------:R-:W-:Y:S05]  /*0a90*/  BRA `(.L_x_76) ;  /* 0x0000000000207947 */ /* 0x000fea0003800000 */
.L_x_71:
[----:B------:R-:W-:-:S04]  /*0aa0*/  LOP3.LUT R0, R10, 0x80000000, R9, 0x48, !PT ;  /* 0x800000000a007812 */ /* 0x000fc800078e4809 */
[----:B------:R-:W-:Y:S01]  /*0ab0*/  LOP3.LUT R0, R0, 0x7f800000, RZ, 0xfc, !PT ;  /* 0x7f80000000007812 */ /* 0x000fe200078efcff */
[----:B------:R-:W-:Y:S06]  /*0ac0*/  BRA `(.L_x_76) ;  /* 0x0000000000147947 */ /* 0x000fec0003800000 */
.L_x_70:
[----:B------:R-:W-:Y:S01]  /*0ad0*/  LOP3.LUT R0, R10, 0x80000000, R9, 0x48, !PT ;  /* 0x800000000a007812 */ /* 0x000fe200078e4809 */
[----:B------:R-:W-:Y:S06]  /*0ae0*/  BRA `(.L_x_76) ;  /* 0x00000000000c7947 */ /* 0x000fec0003800000 */
.L_x_69:
[----:B------:R-:W0:Y:S01]  /*0af0*/  MUFU.RSQ R0, -QNAN ;  /* 0xffc0000000007908 */ /* 0x000e220000001400 */
[----:B------:R-:W-:Y:S05]  /*0b00*/  BRA `(.L_x_76) ;  /* 0x0000000000047947 */ /* 0x000fea0003800000 */
.L_x_68:
[----:B------:R-:W-:-:S07]  /*0b10*/  FADD.FTZ R0, R0, R3 ;  /* 0x0000000300007221 */ /* 0x000fce0000010000 */
.L_x_76:
[----:B------:R-:W-:Y:S05]  /*0b20*/  BSYNC.RECONVERGENT B1 ;  /* 0x0000000000017941 */ /* 0x000fea0003800200 */
.L_x_66:
[----:B------:R-:W-:-:S04]  /*0b30*/  IMAD.MOV.U32 R3, RZ, RZ, 0x0 ;  /* 0x00000000ff037424 */ /* 0x000fc800078e00ff */
[----:B0-----:R-:W-:Y:S05]  /*0b40*/  RET.REL.NODEC R2 `(adadeltafloat) ;  /* 0xfffffff4022c7950 */ /* 0x001fea0003c3ffff */
.L_x_77:
        /* <DEDUP_REMOVED lines=11> */
.L_x_132:


//--------------------- .text.adamfloat           --------------------------
	.section	.text.adamfloat,"ax",@progbits
	.align	128
        .global         adamfloat
        .type           adamfloat,@function
        .size           adamfloat,(.L_x_135 - adamfloat)
        .other          adamfloat,@"STO_CUDA_ENTRY STV_DEFAULT"
adamfloat:
.text.adamfloat:
        /* <DEDUP_REMOVED lines=13> */
[----:B------:R-:W2:Y:S08]  /*00d0*/  LDC.64 R4, c[0x0][0x3a0] ;  /* 0x0000e800ff047b82 */ /* 0x000eb00000000a00 */
[----:B------:R-:W3:Y:S01]  /*00e0*/  LDC R7, c[0x0][0x3ac] ;  /* 0x0000eb00ff077b82 */ /* 0x000ee20000000800 */
[----:B0-----:R-:W-:-:S05]  /*00f0*/  IMAD.WIDE R2, R6, 0x4, R2 ;  /* 0x0000000406027825 */ /* 0x001fca00078e0202 */
[----:B-1----:R-:W4:Y:S01]  /*0100*/  LDG.E R0, desc[UR4][R2.64] ;  /* 0x0000000402007981 */ /* 0x002f22000c1e1900 */
[----:B--2---:R-:W-:-:S05]  /*0110*/  IMAD.WIDE R4, R6, 0x4, R4 ;  /* 0x0000000406047825 */ /* 0x004fca00078e0204 */
[----:B------:R-:W2:Y:S01]  /*0120*/  LDG.E R11, desc[UR4][R4.64] ;  /* 0x00000004040b7981 */ /* 0x000ea2000c1e1900 */
[C---:B---3--:R-:W-:Y:S01]  /*0130*/  FMUL R8, |R7|.reuse, 16777216 ;  /* 0x4b80000007087820 */ /* 0x048fe20000400200 */
[----:B------:R-:W-:-:S04]  /*0140*/  FSETP.GEU.AND P0, PT, |R7|, 1.175494350822287508e-38, PT ;  /* 0x008000000700780b */ /* 0x000fc80003f0e200 */
[----:B------:R-:W-:-:S05]  /*0150*/  FSEL R8, R8, |R7|, !P0 ;  /* 0x4000000708087208 */ /* 0x000fca0004000000 */
[----:B------:R-:W-:-:S05]  /*0160*/  VIADD R9, R8, 0xc0cafb0d ;  /* 0xc0cafb0d08097836 */ /* 0x000fca0000000000 */
[----:B------:R-:W-:-:S05]  /*0170*/  LOP3.LUT R9, R9, 0xff800000, RZ, 0xc0, !PT ;  /* 0xff80000009097812 */ /* 0x000fca00078ec0ff */
[----:B------:R-:W-:-:S04]  /*0180*/  IMAD.IADD R8, R8, 0x1, -R9 ;  /* 0x0000000108087824 */ /* 0x000fc800078e0a09 */
[----:B------:R-:W-:-:S04]  /*0190*/  FADD R12, R8, 1 ;  /* 0x3f800000080c7421 */ /* 0x000fc80000000000 */
[----:B------:R-:W0:Y:S01]  /*01a0*/  MUFU.RCP R14, R12 ;  /* 0x0000000c000e7308 */ /* 0x000e220000001000 */
[----:B------:R-:W-:Y:S01]  /*01b0*/  FADD R10, R8, -1 ;  /* 0xbf800000080a7421 */ /* 0x000fe20000000000 */
[----:B------:R-:W-:Y:S01]  /*01c0*/  FSEL R8, RZ, -24, P0 ;  /* 0xc1c00000ff087808 */ /* 0x000fe20000000000 */
[----:B------:R-:W-:Y:S02]  /*01d0*/  HFMA2 R16, -RZ, RZ, 0.771484375, 0.21533203125 ;  /* 0x3a2c32e4ff107431 */ /* 0x000fe400000001ff */
[----:B------:R-:W-:Y:S01]  /*01e0*/  FADD R13, R10, R10 ;  /* 0x0000000a0a0d7221 */ /* 0x000fe20000000000 */
[----:B------:R-:W-:-:S05]  /*01f0*/  I2FP.F32.S32 R9, R9 ;  /* 0x0000000900097245 */ /* 0x000fca0000201400 */
[----:B------:R-:W-:Y:S01]  /*0200*/  FFMA R8, R9, 1.1920928955078125e-07, R8 ;  /* 0x3400000009087823 */ /* 0x000fe20000000008 */
[----:B0-----:R-:W-:-:S04]  /*0210*/  FMUL R13, R14, R13 ;  /* 0x0000000d0e0d7220 */ /* 0x001fc80000400000 */
[----:B------:R-:W-:Y:S01]  /*0220*/  FADD R15, R10, -R13 ;  /* 0x8000000d0a0f7221 */ /* 0x000fe20000000000 */
[CC--:B------:R-:W-:Y:S01]  /*0230*/  FMUL R9, R13.reuse, R13.reuse ;  /* 0x0000000d0d097220 */ /* 0x0c0fe20000400000 */
[----:B------:R-:W-:Y:S02]  /*0240*/  FFMA R12, R13, 1.4426950216293334961, R8 ;  /* 0x3fb8aa3b0d0c7823 */ /* 0x000fe40000000008 */
[----:B------:R-:W-:Y:S01]  /*0250*/  FADD R15, R15, R15 ;  /* 0x0000000f0f0f7221 */ /* 0x000fe20000000000 */
[C---:B------:R-:W-:Y:S01]  /*0260*/  FFMA R16, R9.reuse, R16, 0.0032181653659790754318 ;  /* 0x3b52e7db09107423 */ /* 0x040fe20000000010 */
[----:B------:R-:W-:Y:S02]  /*0270*/  FADD R8, R8, -R12 ;  /* 0x8000000c08087221 */ /* 0x000fe40000000000 */
[----:B------:R-:W-:Y:S01]  /*0280*/  FFMA R15, R10, -R13, R15 ;  /* 0x8000000d0a0f7223 */ /* 0x000fe2000000000f */
[----:B------:R-:W-:Y:S01]  /*0290*/  FFMA R16, R9, R16, 0.018033718690276145935 ;  /* 0x3c93bb7309107423 */ /* 0x000fe20000000010 */
[----:B------:R-:W0:Y:S01]  /*02a0*/  LDC R10, c[0x0][0x3b8] ;  /* 0x0000ee00ff0a7b82 */ /* 0x000e220000000800 */
[----:B------:R-:W-:Y:S01]  /*02b0*/  FFMA R8, R13, 1.4426950216293334961, R8 ;  /* 0x3fb8aa3b0d087823 */ /* 0x000fe20000000008 */
[----:B------:R-:W-:Y:S01]  /*02c0*/  FMUL R15, R14, R15 ;  /* 0x0000000f0e0f7220 */ /* 0x000fe20000400000 */
[----:B------:R-:W-:-:S03]  /*02d0*/  FFMA R16, R9, R16, 0.12022458761930465698 ;  /* 0x3df6384f09107423 */ /* 0x000fc60000000010 */
[----:B------:R-:W-:Y:S01]  /*02e0*/  FFMA R8, R15, 1.4426950216293334961, R8 ;  /* 0x3fb8aa3b0f087823 */ /* 0x000fe20000000008 */
[----:B------:R-:W-:-:S03]  /*02f0*/  FMUL R16, R9, R16 ;  /* 0x0000001009107220 */ /* 0x000fc60000400000 */
[----:B------:R-:W-:Y:S01]  /*0300*/  FFMA R14, R13, 1.9251366722983220825e-08, R8 ;  /* 0x32a55e340d0e7823 */ /* 0x000fe20000000008 */
[----:B------:R-:W-:-:S04]  /*0310*/  FMUL R17, R16, 3 ;  /* 0x4040000010117820 */ /* 0x000fc80000400000 */
[----:B------:R-:W-:Y:S01]  /*0320*/  FFMA R14, R15, R17, R14 ;  /* 0x000000110f0e7223 */ /* 0x000fe2000000000e */
[----:B------:R-:W1:Y:S03]  /*0330*/  F2F.F64.F32 R8, R7 ;  /* 0x0000000700087310 */ /* 0x000e660000201800 */
[----:B------:R-:W-:-:S04]  /*0340*/  FFMA R19, R13, R16, R14 ;  /* 0x000000100d137223 */ /* 0x000fc8000000000e */
[----:B------:R-:W-:-:S04]  /*0350*/  FADD R20, R12, R19 ;  /* 0x000000130c147221 */ /* 0x000fc80000000000 */
[----:B0-----:R-:W-:-:S04]  /*0360*/  FMUL R13, R20, R10 ;  /* 0x0000000a140d7220 */ /* 0x001fc80000400000 */
[----:B------:R-:W0:Y:S01]  /*0370*/  FRND R18, R13 ;  /* 0x0000000d00127307 */ /* 0x000e220000201000 */
[----:B-1----:R-:W-:Y:S01]  /*0380*/  DADD R8, -R8, 1 ;  /* 0x3ff0000008087429 */ /* 0x002fe20000000100 */
[----:B------:R-:W-:Y:S01]  /*0390*/  FADD R12, -R12, R20 ;  /* 0x000000140c0c7221 */ /* 0x000fe20000000100 */
[----:B------:R-:W-:-:S03]  /*03a0*/  FFMA R20, R20, R10, -R13 ;  /* 0x0000000a14147223 */ /* 0x000fc6000000080d */
[----:B------:R-:W-:-:S04]  /*03b0*/  FADD R19, R19, -R12 ;  /* 0x8000000c13137221 */ /* 0x000fc80000000000 */
[----:B------:R-:W-:Y:S01]  /*03c0*/  FFMA R19, R19, R10, R20 ;  /* 0x0000000a13137223 */ /* 0x000fe20000000014 */
[----:B0-----:R-:W-:-:S04]  /*03d0*/  FADD R12, R13, -R18 ;  /* 0x800000120d0c7221 */ /* 0x001fc80000000000 */
[----:B------:R-:W-:Y:S01]  /*03e0*/  FADD R12, R19, R12 ;  /* 0x0000000c130c7221 */ /* 0x000fe20000000000 */
[----:B------:R-:W-:Y:S02]  /*03f0*/  FSETP.GT.AND P0, PT, R18, RZ, PT ;  /* 0x000000ff1200720b */ /* 0x000fe40003f04000 */
[C---:B------:R-:W-:Y:S02]  /*0400*/  FSETP.GT.AND P1, PT, |R13|.reuse, 152, PT ;  /* 0x431800000d00780b */ /* 0x040fe40003f24200 */
[----:B------:R-:W-:Y:S01]  /*0410*/  FSETP.GEU.AND P3, PT, R13, RZ, PT ;  /* 0x000000ff0d00720b */ /* 0x000fe20003f6e000 */
[----:B----4-:R-:W-:-:S04]  /*0420*/  FMUL R0, R0, R7 ;  /* 0x0000000700007220 */ /* 0x010fc80000400000 */
[----:B------:R-:W-:Y:S08]  /*0430*/  F2F.F64.F32 R16, R0 ;  /* 0x0000000000107310 */ /* 0x000ff00000201800 */
[----:B--2---:R-:W0:Y:S02]  /*0440*/  F2F.F64.F32 R14, R11 ;  /* 0x0000000b000e7310 */ /* 0x004e240000201800 */
[----:B0-----:R-:W-:Y:S01]  /*0450*/  DFMA R8, R8, R14, R16 ;  /* 0x0000000e0808722b */ /* 0x001fe20000000010 */
[----:B------:R-:W-:-:S05]  /*0460*/  IMAD.MOV.U32 R15, RZ, RZ, 0x391fcb8e ;  /* 0x391fcb8eff0f7424 */ /* 0x000fca00078e00ff */
[----:B------:R-:W0:Y:S01]  /*0470*/  F2F.F32.F64 R11, R8 ;  /* 0x00000008000b7310 */ /* 0x000e220000301000 */
[----:B------:R-:W-:Y:S01]  /*0480*/  FFMA R15, R12, R15, 0.0013391353422775864601 ;  /* 0x3aaf85ed0c0f7423 */ /* 0x000fe2000000000f */
[----:B------:R-:W-:-:S03]  /*0490*/  FMUL R0, R10, 0.5 ;  /* 0x3f0000000a007820 */ /* 0x000fc60000400000 */
[C---:B------:R-:W-:Y:S01]  /*04a0*/  FFMA R15, R12.reuse, R15, 0.0096188392490148544312 ;  /* 0x3c1d98560c0f7423 */ /* 0x040fe2000000000f */
[----:B------:R-:W-:Y:S02]  /*04b0*/  SEL R17, RZ, 0x83000000, P0 ;  /* 0x83000000ff117807 */ /* 0x000fe40000000000 */
[----:B------:R-:W1:Y:S01]  /*04c0*/  F2I.NTZ R14, R13 ;  /* 0x0000000d000e7305 */ /* 0x000e620000203100 */
[----:B------:R-:W-:Y:S01]  /*04d0*/  FFMA R15, R12, R15, 0.055503588169813156128 ;  /* 0x3d6357bb0c0f7423 */ /* 0x000fe2000000000f */
[----:B------:R-:W-:Y:S01]  /*04e0*/  FSETP.NEU.AND P0, PT, R10, RZ, PT ;  /* 0x000000ff0a00720b */ /* 0x000fe20003f0d000 */
[----:B0-----:R0:W-:Y:S05]  /*04f0*/  STG.E desc[UR4][R2.64], R11 ;  /* 0x0000000b02007986 */ /* 0x0011ea000c101904 */
[----:B------:R-:W2:Y:S01]  /*0500*/  FRND.TRUNC R0, R0 ;  /* 0x0000000000007307 */ /* 0x000ea2000020d000 */
[----:B------:R-:W-:Y:S01]  /*0510*/  FFMA R15, R12, R15, 0.24022644758224487305 ;  /* 0x3e75fdec0c0f7423 */ /* 0x000fe2000000000f */
[----:B------:R-:W-:-:S03]  /*0520*/  FSETP.EQ.OR P2, PT, R7, 1, !P0 ;  /* 0x3f8000000700780b */ /* 0x000fc60004742400 */
[----:B------:R-:W-:Y:S01]  /*0530*/  FFMA R15, R12, R15, 0.69314718246459960938 ;  /* 0x3f3172180c0f7423 */ /* 0x000fe2000000000f */
[----:B------:R-:W-:-:S03]  /*0540*/  VIADD R8, R17, 0x7f000000 ;  /* 0x7f00000011087836 */ /* 0x000fc60000000000 */
[----:B------:R-:W-:Y:S01]  /*0550*/  FFMA R15, R12, R15, 1 ;  /* 0x3f8000000c0f7423 */ /* 0x000fe2000000000f */
[----:B-1----:R-:W-:-:S03]  /*0560*/  LEA R17, R14, -R17, 0x17 ;  /* 0x800000110e117211 */ /* 0x002fc600078eb8ff */
[----:B------:R-:W-:Y:S01]  /*0570*/  FMUL R8, R15, R8 ;  /* 0x000000080f087220 */ /* 0x000fe20000400000 */
[----:B--2---:R-:W-:Y:S01]  /*0580*/  FADD R9, R0, R0 ;  /* 0x0000000000097221 */ /* 0x004fe20000000000 */
[----:B------:R-:W-:Y:S02]  /*0590*/  IMAD.MOV.U32 R14, RZ, RZ, 0x3f800000 ;  /* 0x3f800000ff0e7424 */ /* 0x000fe400078e00ff */
[----:B------:R-:W-:Y:S01]  /*05a0*/  FMUL R8, R8, R17 ;  /* 0x0000001108087220 */ /* 0x000fe20000400000 */
[----:B------:R-:W-:Y:S01]  /*05b0*/  @P1 FSEL R8, RZ, +INF , !P3 ;  /* 0x7f800000ff081808 */ /* 0x000fe20005800000 */
[----:B------:R-:W-:Y:S01]  /*05c0*/  FADD R0, -R9, R10 ;  /* 0x0000000a09007221 */ /* 0x000fe20000000100 */
[----:B0-----:R-:W-:Y:S06]  /*05d0*/  @P2 BRA `(.L_x_78) ;  /* 0x00000000005c2947 */ /* 0x001fec0003800000 */
[----:B------:R-:W-:-:S04]  /*05e0*/  FSETP.NAN.AND P1, PT, |R10|, |R10|, PT ;  /* 0x4000000a0a00720b */ /* 0x000fc80003f28200 */
[----:B------:R-:W-:-:S13]  /*05f0*/  FSETP.NUM.AND P1, PT, |R7|, |R7|, !P1 ;  /* 0x400000070700720b */ /* 0x000fda0004f27200 */
[----:B------:R-:W-:Y:S01]  /*0600*/  @!P1 FADD R14, R7, R10 ;  /* 0x0000000a070e9221 */ /* 0x000fe20000000000 */
[----:B------:R-:W-:Y:S06]  /*0610*/  @!P1 BRA `(.L_x_78) ;  /* 0x00000000004c9947 */ /* 0x000fec0003800000 */
[C---:B------:R-:W-:Y:S02]  /*0620*/  FSETP.NEU.AND P1, PT, |R7|.reuse, +INF , PT ;  /* 0x7f8000000700780b */ /* 0x040fe40003f2d200 */
[----:B------:R-:W-:-:S13]  /*0630*/  FSETP.NEU.AND P2, PT, R7, RZ, PT ;  /* 0x000000ff0700720b */ /* 0x000fda0003f4d000 */
[----:B------:R-:W-:Y:S05]  /*0640*/  @P1 BRA P2, `(.L_x_79) ;  /* 0x0000000000181947 */ /* 0x000fea0001000000 */
[----:B------:R-:W-:Y:S01]  /*0650*/  FSETP.GEU.AND P2, PT, R10, RZ, PT ;  /* 0x000000ff0a00720b */ /* 0x000fe20003f4e000 */
[----:B------:R-:W-:Y:S01]  /*0660*/  FADD R14, R7, R7 ;  /* 0x00000007070e7221 */ /* 0x000fe20000000000 */
[----:B------:R-:W-:-:S11]  /*0670*/  FSETP.NEU.AND P1, PT, |R0|, 1, PT ;  /* 0x3f8000000000780b */ /* 0x000fd60003f2d200 */
[----:B------:R-:W-:-:S04]  /*0680*/  @!P2 LOP3.LUT R14, R14, 0x7f800000, RZ, 0x3c, !PT ;  /* 0x7f8000000e0ea812 */ /* 0x000fc800078e3cff */
[----:B------:R-:W-:Y:S01]  /*0690*/  @P1 LOP3.LUT R14, R14, 0x7fffffff, RZ, 0xc0, !PT ;  /* 0x7fffffff0e0e1812 */ /* 0x000fe200078ec0ff */
[----:B------:R-:W-:Y:S06]  /*06a0*/  BRA `(.L_x_78) ;  /* 0x0000000000287947 */ /* 0x000fec0003800000 */
.L_x_79:
[----:B------:R-:W-:Y:S02]  /*06b0*/  FSETP.NEU.AND P1, PT, |R10|, +INF , PT ;  /* 0x7f8000000a00780b */ /* 0x000fe40003f2d200 */
[----:B------:R-:W-:-:S13]  /*06c0*/  FSETP.EQ.AND P2, PT, R7, -1, PT ;  /* 0xbf8000000700780b */ /* 0x000fda0003f42000 */
[----:B------:R-:W-:Y:S05]  /*06d0*/  @!P1 BRA P2, `(.L_x_78) ;  /* 0x00000000001c9947 */ /* 0x000fea0001000000 */
[----:B------:R-:W-:Y:S01]  /*06e0*/  FSETP.GEU.AND P2, PT, R7, RZ, PT ;  /* 0x000000ff0700720b */ /* 0x000fe20003f4e000 */
[----:B------:R-:W-:-:S12]  /*06f0*/  IMAD.MOV.U32 R14, RZ, RZ, R8 ;  /* 0x000000ffff0e7224 */ /* 0x000fd800078e0008 */
[----:B------:R-:W0:Y:S01]  /*0700*/  @!P2 FRND.FLOOR R3, R10 ;  /* 0x0000000a0003a307 */ /* 0x000e220000205000 */
[----:B------:R-:W-:-:S04]  /*0710*/  @!P2 FSETP.NEU.AND P3, PT, |R0|, 1, PT ;  /* 0x3f8000000000a80b */ /* 0x000fc80003f6d200 */
[----:B------:R-:W-:Y:S02]  /*0720*/  @!P2 FSEL R2, R8, -R8, P3 ;  /* 0x800000080802a208 */ /* 0x000fe40001800000 */
[----:B0-----:R-:W-:-:S04]  /*0730*/  @!P2 FSETP.NEU.AND P1, PT, R3, R10, PT ;  /* 0x0000000a0300a20b */ /* 0x001fc80003f2d000 */
[----:B------:R-:W-:-:S09]  /*0740*/  @!P2 FSEL R14, R2, +QNAN , !P1 ;  /* 0x7fffffff020ea808 */ /* 0x000fd20004800000 */
.L_x_78:
[----:B------:R-:W0:Y:S01]  /*0750*/  F2F.F64.F32 R8, R14 ;  /* 0x0000000e00087310 */ /* 0x000e220000201800 */
[----:B------:R-:W-:Y:S01]  /*0760*/  MOV R2, 0x1 ;  /* 0x0000000100027802 */ /* 0x000fe20000000f00 */
[----:B------:R-:W-:Y:S06]  /*0770*/  BSSY.RECONVERGENT B0, `(.L_x_80) ;  /* 0x0000012000007945 */ /* 0x000fec0003800200 */
[----:B------:R-:W1:Y:S01]  /*0780*/  F2F.F64.F32 R10, R11 ;  /* 0x0000000b000a7310 */ /* 0x000e620000201800 */
[----:B0-----:R-:W-:-:S07]  /*0790*/  DADD R8, -R8, 1 ;  /* 0x3ff0000008087429 */ /* 0x001fce0000000100 */
[----:B------:R-:W0:Y:S01]  /*07a0*/  MUFU.RCP64H R3, R9 ;  /* 0x0000000900037308 */ /* 0x000e220000001800 */
[----:B-1----:R-:W-:Y:S01]  /*07b0*/  FSETP.GEU.AND P2, PT, |R11|, 6.5827683646048100446e-37, PT ;  /* 0x036000000b00780b */ /* 0x002fe20003f4e200 */
[----:B0-----:R-:W-:-:S08]  /*07c0*/  DFMA R12, -R8, R2, 1 ;  /* 0x3ff00000080c742b */ /* 0x001fd00000000102 */
[----:B------:R-:W-:-:S08]  /*07d0*/  DFMA R12, R12, R12, R12 ;  /* 0x0000000c0c0c722b */ /* 0x000fd0000000000c */
[----:B------:R-:W-:-:S08]  /*07e0*/  DFMA R12, R2, R12, R2 ;  /* 0x0000000c020c722b */ /* 0x000fd00000000002 */
[----:B------:R-:W-:-:S08]  /*07f0*/  DFMA R2, -R8, R12, 1 ;  /* 0x3ff000000802742b */ /* 0x000fd0000000010c */
[----:B------:R-:W-:-:S08]  /*0800*/  DFMA R2, R12, R2, R12 ;  /* 0x000000020c02722b */ /* 0x000fd0000000000c */
[----:B------:R-:W-:-:S08]  /*0810*/  DMUL R12, R10, R2 ;  /* 0x000000020a0c7228 */ /* 0x000fd00000000000 */
[----:B------:R-:W-:-:S08]  /*0820*/  DFMA R14, -R8, R12, R10 ;  /* 0x0000000c080e722b */ /* 0x000fd0000000010a */
[----:B------:R-:W-:-:S10]  /*0830*/  DFMA R2, R2, R14, R12 ;  /* 0x0000000e0202722b */ /* 0x000fd4000000000c */
[----:B------:R-:W-:-:S05]  /*0840*/  FFMA R7, RZ, R9, R3 ;  /* 0x00000009ff077223 */ /* 0x000fca0000000003 */
[----:B------:R-:W-:-:S13]  /*0850*/  FSETP.GT.AND P1, PT, |R7|, 1.469367938527859385e-39, PT ;  /* 0x001000000700780b */ /* 0x000fda0003f24200 */
[----:B------:R-:W-:Y:S05]  /*0860*/  @P1 BRA P2, `(.L_x_81) ;  /* 0x0000000000081947 */ /* 0x000fea0001000000 */
[----:B------:R-:W-:-:S07]  /*0870*/  MOV R20, 0x890 ;  /* 0x0000089000147802 */ /* 0x000fce0000000f00 */
[----:B------:R-:W-:Y:S05]  /*0880*/  CALL.REL.NOINC `($__internal_6_$__cuda_sm20_div_rn_f64_full) ;  /* 0x0000000800847944 */ /* 0x000fea0003c00000 */
.L_x_81:
[----:B------:R-:W-:Y:S05]  /*0890*/  BSYNC.RECONVERGENT B0 ;  /* 0x0000000000007941 */ /* 0x000fea0003800200 */
.L_x_80:
[----:B------:R-:W0:Y:S01]  /*08a0*/  LDC.64 R8, c[0x0][0x398] ;  /* 0x0000e600ff087b82 */ /* 0x000e220000000a00 */
[----:B------:R-:W2:Y:S07]  /*08b0*/  LDG.E R12, desc[UR4][R4.64] ;  /* 0x00000004040c7981 */ /* 0x000eae000c1e1900 */
[----:B------:R-:W1:Y:S01]  /*08c0*/  LDC R16, c[0x0][0x3b0] ;  /* 0x0000ec00ff107b82 */ /* 0x000e620000000800 */
[----:B0-----:R-:W-:-:S05]  /*08d0*/  IMAD.WIDE R8, R6, 0x4, R8 ;  /* 0x0000000406087825 */ /* 0x001fca00078e0208 */
[----:B------:R-:W3:Y:S01]  /*08e0*/  LDG.E R7, desc[UR4][R8.64] ;  /* 0x0000000408077981 */ /* 0x000ee2000c1e1900 */
[----:B------:R-:W-:Y:S01]  /*08f0*/  MOV R22, 0x3a2c32e4 ;  /* 0x3a2c32e400167802 */ /* 0x000fe20000000f00 */
[C---:B-1----:R-:W-:Y:S01]  /*0900*/  FMUL R11, |R16|.reuse, 16777216 ;  /* 0x4b800000100b7820 */ /* 0x042fe20000400200 */
[C---:B------:R-:W-:Y:S02]  /*0910*/  FSETP.GEU.AND P1, PT, |R16|.reuse, 1.175494350822287508e-38, PT ;  /* 0x008000001000780b */ /* 0x040fe40003f2e200 */
[----:B------:R-:W-:Y:S02]  /*0920*/  FSETP.EQ.OR P0, PT, R16, 1, !P0 ;  /* 0x3f8000001000780b */ /* 0x000fe40004702400 */
[----:B------:R-:W-:-:S05]  /*0930*/  FSEL R11, R11, |R16|, !P1 ;  /* 0x400000100b0b7208 */ /* 0x000fca0004800000 */
[----:B------:R-:W-:-:S05]  /*0940*/  VIADD R10, R11, 0xc0cafb0d ;  /* 0xc0cafb0d0b0a7836 */ /* 0x000fca0000000000 */
[----:B------:R-:W-:Y:S02]  /*0950*/  LOP3.LUT R14, R10, 0xff800000, RZ, 0xc0, !PT ;  /* 0xff8000000a0e7812 */ /* 0x000fe400078ec0ff */
[----:B------:R-:W-:-:S03]  /*0960*/  FSEL R10, RZ, -24, P1 ;  /* 0xc1c00000ff0a7808 */ /* 0x000fc60000800000 */
[----:B------:R-:W-:-:S04]  /*0970*/  IMAD.IADD R11, R11, 0x1, -R14 ;  /* 0x000000010b0b7824 */ /* 0x000fc800078e0a0e */
[C---:B------:R-:W-:Y:S01]  /*0980*/  FADD R15, R11.reuse, 1 ;  /* 0x3f8000000b0f7421 */ /* 0x040fe20000000000 */
[----:B------:R-:W-:Y:S01]  /*0990*/  FADD R20, R11, -1 ;  /* 0xbf8000000b147421 */ /* 0x000fe20000000000 */
[----:B------:R-:W-:-:S03]  /*09a0*/  I2FP.F32.S32 R11, R14 ;  /* 0x0000000e000b7245 */ /* 0x000fc60000201400 */
[----:B------:R-:W-:Y:S01]  /*09b0*/  FADD R18, R20, R20 ;  /* 0x0000001414127221 */ /* 0x000fe20000000000 */
[----:B------:R-:W0:Y:S01]  /*09c0*/  MUFU.RCP R15, R15 ;  /* 0x0000000f000f7308 */ /* 0x000e220000001000 */
[----:B------:R-:W-:Y:S02]  /*09d0*/  FFMA R10, R11, 1.1920928955078125e-07, R10 ;  /* 0x340000000b0a7823 */ /* 0x000fe4000000000a */
[----:B0-----:R-:W-:-:S04]  /*09e0*/  FMUL R13, R15, R18 ;  /* 0x000000120f0d7220 */ /* 0x001fc80000400000 */
[----:B------:R-:W-:Y:S01]  /*09f0*/  FADD R14, R20, -R13 ;  /* 0x8000000d140e7221 */ /* 0x000fe20000000000 */
[CC--:B------:R-:W-:Y:S01]  /*0a00*/  FMUL R11, R13.reuse, R13.reuse ;  /* 0x0000000d0d0b7220 */ /* 0x0c0fe20000400000 */
[----:B------:R-:W-:Y:S02]  /*0a10*/  FFMA R18, R13, 1.4426950216293334961, R10 ;  /* 0x3fb8aa3b0d127823 */ /* 0x000fe4000000000a */
[----:B------:R-:W-:Y:S01]  /*0a20*/  FADD R17, R14, R14 ;  /* 0x0000000e0e117221 */ /* 0x000fe20000000000 */
[C---:B------:R-:W-:Y:S01]  /*0a30*/  FFMA R14, R11.reuse, R22, 0.0032181653659790754318 ;  /* 0x3b52e7db0b0e7423 */ /* 0x040fe20000000016 */
[----:B------:R-:W-:Y:S01]  /*0a40*/  FADD R10, R10, -R18 ;  /* 0x800000120a0a7221 */ /* 0x000fe20000000000 */
[----:B------:R-:W-:Y:S02]  /*0a50*/  IMAD.MOV.U32 R22, RZ, RZ, 0x391fcb8e ;  /* 0x391fcb8eff167424 */ /* 0x000fe400078e00ff */
[----:B------:R-:W-:Y:S01]  /*0a60*/  FFMA R20, R20, -R13, R17 ;  /* 0x8000000d14147223 */ /* 0x000fe20000000011 */
[----:B------:R-:W-:Y:S01]  /*0a70*/  FFMA R14, R11, R14, 0.018033718690276145935 ;  /* 0x3c93bb730b0e7423 */ /* 0x000fe2000000000e */
[----:B------:R-:W0:Y:S02]  /*0a80*/  LDC R17, c[0x0][0x3b8] ;  /* 0x0000ee00ff117b82 */ /* 0x000e240000000800 */
[----:B------:R-:W-:Y:S01]  /*0a90*/  FMUL R20, R15, R20 ;  /* 0x000000140f147220 */ /* 0x000fe20000400000 */
[----:B------:R-:W-:Y:S01]  /*0aa0*/  FFMA R15, R13, 1.4426950216293334961, R10 ;  /* 0x3fb8aa3b0d0f7823 */ /* 0x000fe2000000000a */
[----:B------:R-:W-:-:S03]  /*0ab0*/  FFMA R14, R11, R14, 0.12022458761930465698 ;  /* 0x3df6384f0b0e7423 */ /* 0x000fc6000000000e */
[----:B------:R-:W-:Y:S01]  /*0ac0*/  FFMA R10, R20, 1.4426950216293334961, R15 ;  /* 0x3fb8aa3b140a7823 */ /* 0x000fe2000000000f */
[----:B------:R-:W-:-:S03]  /*0ad0*/  FMUL R14, R11, R14 ;  /* 0x0000000e0b0e7220 */ /* 0x000fc60000400000 */
[----:B------:R-:W-:Y:S01]  /*0ae0*/  FFMA R15, R13, 1.9251366722983220825e-08, R10 ;  /* 0x32a55e340d0f7823 */ /* 0x000fe2000000000a */
[----:B------:R-:W-:Y:S01]  /*0af0*/  FMUL R19, R14, 3 ;  /* 0x404000000e137820 */ /* 0x000fe20000400000 */
[----:B------:R-:W1:Y:S03]  /*0b00*/  F2F.F64.F32 R10, R16 ;  /* 0x00000010000a7310 */ /* 0x000e660000201800 */
[----:B------:R-:W-:-:S04]  /*0b10*/  FFMA R20, R20, R19, R15 ;  /* 0x0000001314147223 */ /* 0x000fc8000000000f */
[----:B------:R-:W-:-:S04]  /*0b20*/  FFMA R21, R13, R14, R20 ;  /* 0x0000000e0d157223 */ /* 0x000fc80000000014 */
[----:B------:R-:W-:-:S04]  /*0b30*/  FADD R23, R18, R21 ;  /* 0x0000001512177221 */ /* 0x000fc80000000000 */
[-C--:B0-----:R-:W-:Y:S01]  /*0b40*/  FMUL R20, R23, R17.reuse ;  /* 0x0000001117147220 */ /* 0x081fe20000400000 */
[----:B------:R-:W-:Y:S01]  /*0b50*/  FADD R18, -R18, R23 ;  /* 0x0000001712127221 */ /* 0x000fe20000000100 */
[----:B-1----:R-:W-:Y:S02]  /*0b60*/  DADD R10, -R10, 1 ;  /* 0x3ff000000a0a7429 */ /* 0x002fe40000000100 */
[----:B------:R-:W0:Y:S01]  /*0b70*/  FRND R19, R20 ;  /* 0x0000001400137307 */ /* 0x000e220000201000 */
[----:B------:R-:W-:Y:S01]  /*0b80*/  FADD R18, R21, -R18 ;  /* 0x8000001215127221 */ /* 0x000fe20000000000 */
[----:B------:R-:W-:Y:S01]  /*0b90*/  FFMA R23, R23, R17, -R20 ;  /* 0x0000001117177223 */ /* 0x000fe20000000814 */
[----:B------:R-:W-:Y:S02]  /*0ba0*/  FSETP.GEU.AND P2, PT, R20, RZ, PT ;  /* 0x000000ff1400720b */ /* 0x000fe40003f4e000 */
[----:B0-----:R-:W-:Y:S01]  /*0bb0*/  FSETP.GT.AND P1, PT, R19, RZ, PT ;  /* 0x000000ff1300720b */ /* 0x001fe20003f24000 */
[----:B--2---:R-:W-:-:S06]  /*0bc0*/  FMUL R12, R12, R12 ;  /* 0x0000000c0c0c7220 */ /* 0x004fcc0000400000 */
[----:B------:R-:W-:Y:S01]  /*0bd0*/  F2F.F64.F32 R12, R12 ;  /* 0x0000000c000c7310 */ /* 0x000fe20000201800 */
[----:B---3--:R-:W-:Y:S01]  /*0be0*/  FMUL R14, R7, R16 ;  /* 0x00000010070e7220 */ /* 0x008fe20000400000 */
[----:B------:R-:W-:Y:S01]  /*0bf0*/  FFMA R7, R18, R17, R23 ;  /* 0x0000001112077223 */ /* 0x000fe20000000017 */
[----:B------:R-:W-:-:S05]  /*0c00*/  FADD R18, R20, -R19 ;  /* 0x8000001314127221 */ /* 0x000fca0000000000 */
[----:B------:R-:W0:Y:S01]  /*0c10*/  F2F.F64.F32 R14, R14 ;  /* 0x0000000e000e7310 */ /* 0x000e220000201800 */
[----:B------:R-:W-:Y:S01]  /*0c20*/  FADD R7, R7, R18 ;  /* 0x0000001207077221 */ /* 0x000fe20000000000 */
[----:B0-----:R-:W-:-:S03]  /*0c30*/  DFMA R10, R10, R12, R14 ;  /* 0x0000000c0a0a722b */ /* 0x001fc6000000000e */
[C---:B------:R-:W-:Y:S01]  /*0c40*/  FFMA R12, R7.reuse, R22, 0.0013391353422775864601 ;  /* 0x3aaf85ed070c7423 */ /* 0x040fe20000000016 */
[----:B------:R-:W-:Y:S02]  /*0c50*/  SEL R14, RZ, 0x83000000, P1 ;  /* 0x83000000ff0e7807 */ /* 0x000fe40000800000 */
[----:B------:R-:W0:Y:S01]  /*0c60*/  F2I.NTZ R13, R20 ;  /* 0x00000014000d7305 */ /* 0x000e220000203100 */
[----:B------:R-:W-:Y:S01]  /*0c70*/  FSETP.GT.AND P1, PT, |R20|, 152, PT ;  /* 0x431800001400780b */ /* 0x000fe20003f24200 */
[----:B------:R-:W-:-:S04]  /*0c80*/  FFMA R12, R7, R12, 0.0096188392490148544312 ;  /* 0x3c1d9856070c7423 */ /* 0x000fc8000000000c */
[C---:B------:R-:W-:Y:S02]  /*0c90*/  FFMA R12, R7.reuse, R12, 0.055503588169813156128 ;  /* 0x3d6357bb070c7423 */ /* 0x040fe4000000000c */
[----:B------:R-:W1:Y:S02]  /*0ca0*/  F2F.F32.F64 R11, R10 ;  /* 0x0000000a000b7310 */ /* 0x000e640000301000 */
[----:B------:R-:W-:-:S04]  /*0cb0*/  FFMA R12, R7, R12, 0.24022644758224487305 ;  /* 0x3e75fdec070c7423 */ /* 0x000fc8000000000c */
[----:B------:R-:W-:Y:S01]  /*0cc0*/  FFMA R12, R7, R12, 0.69314718246459960938 ;  /* 0x3f317218070c7423 */ /* 0x000fe2000000000c */
[----:B0-----:R-:W-:-:S03]  /*0cd0*/  LEA R13, R13, -R14, 0x17 ;  /* 0x8000000e0d0d7211 */ /* 0x001fc600078eb8ff */
[----:B------:R-:W-:Y:S01]  /*0ce0*/  FFMA R12, R7, R12, 1 ;  /* 0x3f800000070c7423 */ /* 0x000fe2000000000c */
[----:B------:R-:W-:Y:S02]  /*0cf0*/  VIADD R7, R14, 0x7f000000 ;  /* 0x7f0000000e077836 */ /* 0x000fe40000000000 */
[----:B------:R-:W-:Y:S01]  /*0d00*/  IMAD.MOV.U32 R14, RZ, RZ, 0x3f800000 ;  /* 0x3f800000ff0e7424 */ /* 0x000fe200078e00ff */
[----:B-1----:R0:W-:Y:S01]  /*0d10*/  STG.E desc[UR4][R8.64], R11 ;  /* 0x0000000b08007986 */ /* 0x0021e2000c101904 */
[----:B------:R-:W-:Y:S02]  /*0d20*/  FMUL R12, R12, R7 ;  /* 0x000000070c0c7220 */ /* 0x000fe40000400000 */
[----:B------:R0:W1:Y:S02]  /*0d30*/  F2F.F32.F64 R7, R2 ;  /* 0x0000000200077310 */ /* 0x0000640000301000 */
[----:B------:R-:W-:Y:S01]  /*0d40*/  FMUL R12, R12, R13 ;  /* 0x0000000d0c0c7220 */ /* 0x000fe20000400000 */
[----:B------:R-:W-:Y:S01]  /*0d50*/  @P1 FSEL R12, RZ, +INF , !P2 ;  /* 0x7f800000ff0c1808 */ /* 0x000fe20005000000 */
[----:B------:R-:W-:Y:S06]  /*0d60*/  @P0 BRA `(.L_x_82) ;  /* 0x00000000005c0947 */ /* 0x000fec0003800000 */
        /* <DEDUP_REMOVED lines=13> */
.L_x_83:
[----:B------:R-:W-:Y:S02]  /*0e40*/  FSETP.NEU.AND P0, PT, |R17|, +INF , PT ;  /* 0x7f8000001100780b */ /* 0x000fe40003f0d200 */
[----:B------:R-:W-:-:S13]  /*0e50*/  FSETP.EQ.AND P1, PT, R16, -1, PT ;  /* 0xbf8000001000780b */ /* 0x000fda0003f22000 */
[----:B------:R-:W-:Y:S05]  /*0e60*/  @!P0 BRA P1, `(.L_x_82) ;  /* 0x00000000001c8947 */ /* 0x000fea0000800000 */
[----:B------:R-:W-:Y:S01]  /*0e70*/  FSETP.GEU.AND P0, PT, R16, RZ, PT ;  /* 0x000000ff1000720b */ /* 0x000fe20003f0e000 */
[----:B------:R-:W-:-:S12]  /*0e80*/  IMAD.MOV.U32 R14, RZ, RZ, R12 ;  /* 0x000000ffff0e7224 */ /* 0x000fd800078e000c */
[----:B0-----:R-:W0:Y:S01]  /*0e90*/  @!P0 FRND.FLOOR R2, R17 ;  /* 0x0000001100028307 */ /* 0x001e220000205000 */
[----:B------:R-:W-:-:S04]  /*0ea0*/  @!P0 FSETP.NEU.AND P1, PT, |R0|, 1, PT ;  /* 0x3f8000000000880b */ /* 0x000fc80003f2d200 */
[----:B------:R-:W-:Y:S02]  /*0eb0*/  @!P0 FSEL R0, R12, -R12, P1 ;  /* 0x8000000c0c008208 */ /* 0x000fe40000800000 */
[----:B0-----:R-:W-:-:S04]  /*0ec0*/  @!P0 FSETP.NEU.AND P2, PT, R2, R17, PT ;  /* 0x000000110200820b */ /* 0x001fc80003f4d000 */
[----:B------:R-:W-:-:S09]  /*0ed0*/  @!P0 FSEL R14, R0, +QNAN , !P2 ;  /* 0x7fffffff000e8808 */ /* 0x000fd20005000000 */
.L_x_82:
[----:B0-----:R-:W0:Y:S01]  /*0ee0*/  F2F.F64.F32 R8, R14 ;  /* 0x0000000e00087310 */ /* 0x001e220000201800 */
[----:B------:R-:W-:Y:S01]  /*0ef0*/  MOV R2, 0x1 ;  /* 0x0000000100027802 */ /* 0x000fe20000000f00 */
[----:B------:R-:W-:Y:S06]  /*0f00*/  BSSY.RECONVERGENT B0, `(.L_x_84) ;  /* 0x0000012000007945 */ /* 0x000fec0003800200 */
[----:B------:R-:W2:Y:S01]  /*0f10*/  F2F.F64.F32 R10, R11 ;  /* 0x0000000b000a7310 */ /* 0x000ea20000201800 */
[----:B0-----:R-:W-:-:S07]  /*0f20*/  DADD R8, -R8, 1 ;  /* 0x3ff0000008087429 */ /* 0x001fce0000000100 */
[----:B------:R-:W0:Y:S01]  /*0f30*/  MUFU.RCP64H R3, R9 ;  /* 0x0000000900037308 */ /* 0x000e220000001800 */
[----:B--2---:R-:W-:Y:S01]  /*0f40*/  FSETP.GEU.AND P1, PT, |R11|, 6.5827683646048100446e-37, PT ;  /* 0x036000000b00780b */ /* 0x004fe20003f2e200 */
        /* <DEDUP_REMOVED lines=12> */
[----:B-1----:R-:W-:Y:S05]  /*1010*/  CALL.REL.NOINC `($__internal_6_$__cuda_sm20_div_rn_f64_full) ;  /* 0x0000000000a07944 */ /* 0x002fea0003c00000 */
.L_x_85:
[----:B------:R-:W-:Y:S05]  /*1020*/  BSYNC.RECONVERGENT B0 ;  /* 0x0000000000007941 */ /* 0x000fea0003800200 */
.L_x_84:
[----:B------:R-:W0:Y:S01]  /*1030*/  F2F.F32.F64 R3, R2 ;  /* 0x0000000200037310 */ /* 0x000e220000301000 */
[----:B------:R-:W1:Y:S01]  /*1040*/  LDCU UR6, c[0x0][0x3a8] ;  /* 0x00007500ff0677ac */ /* 0x000e620008000800 */
[----:B------:R-:W-:Y:S01]  /*1050*/  BSSY.RECONVERGENT B0, `(.L_x_86) ;  /* 0x000000e000007945 */ /* 0x000fe20003800200 */
[----:B0-----:R-:W-:-:S05]  /*1060*/  VIADD R0, R3, 0xf3000000 ;  /* 0xf300000003007836 */ /* 0x001fca0000000000 */
[----:B------:R0:W2:Y:S01]  /*1070*/  MUFU.RSQ R8, R3 ;  /* 0x0000000300087308 */ /* 0x0000a20000001400 */
[----:B------:R-:W-:Y:S01]  /*1080*/  ISETP.GT.U32.AND P0, PT, R0, 0x727fffff, PT ;  /* 0x727fffff0000780c */ /* 0x000fe20003f04070 */
[----:B-1----:R-:W-:-:S12]  /*1090*/  FMUL R0, R7, UR6 ;  /* 0x0000000607007c20 */ /* 0x002fd80008400000 */
[----:B0-----:R-:W-:Y:S05]  /*10a0*/  @!P0 BRA `(.L_x_87) ;  /* 0x0000000000108947 */ /* 0x001fea0003800000 */
[----:B------:R-:W-:-:S07]  /*10b0*/  MOV R11, 0x10d0 ;  /* 0x000010d0000b7802 */ /* 0x000fce0000000f00 */
[----:B--2---:R-:W-:Y:S05]  /*10c0*/  CALL.REL.NOINC `($__internal_7_$__cuda_sm20_sqrt_rn_f32_slowpath) ;  /* 0x0000000400e47944 */ /* 0x004fea0003c00000 */
[----:B------:R-:W-:Y:S01]  /*10d0*/  IMAD.MOV.U32 R2, RZ, RZ, R7 ;  /* 0x000000ffff027224 */ /* 0x000fe200078e0007 */
[----:B------:R-:W-:Y:S06]  /*10e0*/  BRA `(.L_x_88) ;  /* 0x0000000000107947 */ /* 0x000fec0003800000 */
.L_x_87:
[----:B--2---:R-:W-:Y:S01]  /*10f0*/  FMUL.FTZ R2, R3, R8 ;  /* 0x0000000803027220 */ /* 0x004fe20000410000 */
[----:B------:R-:W-:-:S03]  /*1100*/  FMUL.FTZ R7, R8, 0.5 ;  /* 0x3f00000008077820 */ /* 0x000fc60000410000 */
[----:B------:R-:W-:-:S04]  /*1110*/  FFMA R3, -R2, R2, R3 ;  /* 0x0000000202037223 */ /* 0x000fc80000000103 */
[----:B------:R-:W-:-:S07]  /*1120*/  FFMA R2, R3, R7, R2 ;  /* 0x0000000703027223 */ /* 0x000fce0000000002 */
.L_x_88:
[----:B------:R-:W-:Y:S05]  /*1130*/  BSYNC.RECONVERGENT B0 ;  /* 0x0000000000007941 */ /* 0x000fea0003800200 */
.L_x_86:
        /* <DEDUP_REMOVED lines=12> */
[----:B------:R-:W-:Y:S05]  /*1200*/  CALL.REL.NOINC `($__internal_8_$__cuda_sm3x_div_rn_noftz_f32_slowpath) ;  /* 0x0000000400f07944 */ /* 0x000fea0003c00000 */
[----:B------:R-:W-:-:S07]  /*1210*/  MOV R8, R0 ;  /* 0x0000000000087202 */ /* 0x000fce0000000f00 */
.L_x_90:
[----:B------:R-:W-:Y:S05]  /*1220*/  BSYNC.RECONVERGENT B0 ;  /* 0x0000000000007941 */ /* 0x000fea0003800200 */
.L_x_89:
[----:B------:R-:W0:Y:S02]  /*1230*/  LDC.64 R2, c[0x0][0x388] ;  /* 0x0000e200ff027b82 */ /* 0x000e240000000a00 */
[----:B0-----:R-:W-:-:S05]  /*1240*/  IMAD.WIDE R6, R6, 0x4, R2 ;  /* 0x0000000406067825 */ /* 0x001fca00078e0202 */
[----:B------:R-:W2:Y:S02]  /*1250*/  LDG.E R3, desc[UR4][R6.64] ;  /* 0x0000000406037981 */ /* 0x000ea4000c1e1900 */
[----:B--2---:R-:W-:-:S05]  /*1260*/  FADD R3, R3, -R8 ;  /* 0x8000000803037221 */ /* 0x004fca0000000000 */
[----:B------:R-:W-:Y:S04]  /*1270*/  STG.E desc[UR4][R6.64], R3 ;  /* 0x0000000306007986 */ /* 0x000fe8000c101904 */
[----:B------:R-:W-:Y:S01]  /*1280*/  STG.E desc[UR4][R4.64], RZ ;  /* 0x000000ff04007986 */ /* 0x000fe2000c101904 */
[----:B------:R-:W-:Y:S05]  /*1290*/  EXIT ;  /* 0x000000000000794d */ /* 0x000fea0003800000 */
        .weak           $__internal_6_$__cuda_sm20_div_rn_f64_full
        .type           $__internal_6_$__cuda_sm20_div_rn_f64_full,@function
        .size           $__internal_6_$__cuda_sm20_div_rn_f64_full,($__internal_7_$__cuda_sm20_sqrt_rn_f32_slowpath - $__internal_6_$__cuda_sm20_div_rn_f64_full)
$__internal_6_$__cuda_sm20_div_rn_f64_full:
[C---:B------:R-:W-:Y:S01]  /*12a0*/  FSETP.GEU.AND P1, PT, |R9|.reuse, 1.469367938527859385e-39, PT ;  /* 0x001000000900780b */ /* 0x040fe20003f2e200 */
[----:B------:R-:W-:Y:S01]  /*12b0*/  IMAD.MOV.U32 R14, RZ, RZ, 0x1 ;  /* 0x00000001ff0e7424 */ /* 0x000fe200078e00ff */
[----:B------:R-:W-:Y:S01]  /*12c0*/  LOP3.LUT R2, R9, 0x800fffff, RZ, 0xc0, !PT ;  /* 0x800fffff09027812 */ /* 0x000fe200078ec0ff */
[----:B------:R-:W-:Y:S01]  /*12d0*/  BSSY.RECONVERGENT B1, `(.L_x_91) ;  /* 0x0000054000017945 */ /* 0x000fe20003800200 */
[C---:B------:R-:W-:Y:S02]  /*12e0*/  FSETP.GEU.AND P3, PT, |R11|.reuse, 1.469367938527859385e-39, PT ;  /* 0x001000000b00780b */ /* 0x040fe40003f6e200 */
[----:B------:R-:W-:Y:S01]  /*12f0*/  LOP3.LUT R3, R2, 0x3ff00000, RZ, 0xfc, !PT ;  /* 0x3ff0000002037812 */ /* 0x000fe200078efcff */
[----:B------:R-:W-:Y:S01]  /*1300*/  IMAD.MOV.U32 R2, RZ, RZ, R8 ;  /* 0x000000ffff027224 */ /* 0x000fe200078e0008 */
[----:B------:R-:W-:Y:S02]  /*1310*/  LOP3.LUT R21, R11, 0x7ff00000, RZ, 0xc0, !PT ;  /* 0x7ff000000b157812 */ /* 0x000fe400078ec0ff */
[----:B------:R-:W-:-:S02]  /*1320*/  MOV R22, 0x1ca00000 ;  /* 0x1ca0000000167802 */ /* 0x000fc40000000f00 */
[----:B------:R-:W-:Y:S01]  /*1330*/  LOP3.LUT R24, R9, 0x7ff00000, RZ, 0xc0, !PT ;  /* 0x7ff0000009187812 */ /* 0x000fe200078ec0ff */
[----:B------:R-:W-:Y:S01]  /*1340*/  @!P1 DMUL R2, R8, 8.98846567431157953865e+307 ;  /* 0x7fe0000008029828 */ /* 0x000fe20000000000 */
[----:B------:R-:W-:Y:S02]  /*1350*/  MOV R23, R21 ;  /* 0x0000001500177202 */ /* 0x000fe40000000f00 */
[----:B------:R-:W-:Y:S02]  /*1360*/  ISETP.GE.U32.AND P2, PT, R21, R24, PT ;  /* 0x000000181500720c */ /* 0x000fe40003f46070 */
[----:B------:R-:W-:Y:S01]  /*1370*/  @!P3 LOP3.LUT R16, R9, 0x7ff00000, RZ, 0xc0, !PT ;  /* 0x7ff000000910b812 */ /* 0x000fe200078ec0ff */
[----:B------:R-:W0:Y:S03]  /*1380*/  MUFU.RCP64H R15, R3 ;  /* 0x00000003000f7308 */ /* 0x000e260000001800 */
[----:B------:R-:W-:-:S02]  /*1390*/  @!P3 ISETP.GE.U32.AND P4, PT, R21, R16, PT ;  /* 0x000000101500b20c */ /* 0x000fc40003f86070 */
[----:B------:R-:W-:Y:S02]  /*13a0*/  @!P1 LOP3.LUT R24, R3, 0x7ff00000, RZ, 0xc0, !PT ;  /* 0x7ff0000003189812 */ /* 0x000fe400078ec0ff */
[----:B------:R-:W-:-:S03]  /*13b0*/  @!P3 SEL R17, R22, 0x63400000, !P4 ;  /* 0x634000001611b807 */ /* 0x000fc60006000000 */
[----:B------:R-:W-:Y:S01]  /*13c0*/  VIADD R26, R24, 0xffffffff ;  /* 0xffffffff181a7836 */ /* 0x000fe20000000000 */
[----:B------:R-:W-:-:S04]  /*13d0*/  @!P3 LOP3.LUT R18, R17, 0x80000000, R11, 0xf8, !PT ;  /* 0x800000001112b812 */ /* 0x000fc800078ef80b */
[----:B------:R-:W-:Y:S01]  /*13e0*/  @!P3 LOP3.LUT R19, R18, 0x100000, RZ, 0xfc, !PT ;  /* 0x001000001213b812 */ /* 0x000fe200078efcff */
[----:B------:R-:W-:Y:S01]  /*13f0*/  @!P3 IMAD.MOV.U32 R18, RZ, RZ, RZ ;  /* 0x000000ffff12b224 */ /* 0x000fe200078e00ff */
[----:B0-----:R-:W-:-:S08]  /*1400*/  DFMA R12, R14, -R2, 1 ;  /* 0x3ff000000e0c742b */ /* 0x001fd00000000802 */
[----:B------:R-:W-:-:S08]  /*1410*/  DFMA R12, R12, R12, R12 ;  /* 0x0000000c0c0c722b */ /* 0x000fd0000000000c */
[----:B------:R-:W-:Y:S01]  /*1420*/  DFMA R14, R14, R12, R14 ;  /* 0x0000000c0e0e722b */ /* 0x000fe2000000000e */
[----:B------:R-:W-:Y:S01]  /*1430*/  SEL R13, R22, 0x63400000, !P2 ;  /* 0x63400000160d7807 */ /* 0x000fe20005000000 */
[----:B------:R-:W-:-:S03]  /*1440*/  IMAD.MOV.U32 R12, RZ, RZ, R10 ;  /* 0x000000ffff0c7224 */ /* 0x000fc600078e000a */
[----:B------:R-:W-:-:S03]  /*1450*/  LOP3.LUT R13, R13, 0x800fffff, R11, 0xf8, !PT ;  /* 0x800fffff0d0d7812 */ /* 0x000fc600078ef80b */
[----:B------:R-:W-:-:S03]  /*1460*/  DFMA R16, R14, -R2, 1 ;  /* 0x3ff000000e10742b */ /* 0x000fc60000000802 */
[----:B------:R-:W-:-:S05]  /*1470*/  @!P3 DFMA R12, R12, 2, -R18 ;  /* 0x400000000c0cb82b */ /* 0x000fca0000000812 */
[----:B------:R-:W-:-:S05]  /*1480*/  DFMA R16, R14, R16, R14 ;  /* 0x000000100e10722b */ /* 0x000fca000000000e */
[----:B------:R-:W-:-:S03]  /*1490*/  @!P3 LOP3.LUT R23, R13, 0x7ff00000, RZ, 0xc0, !PT ;  /* 0x7ff000000d17b812 */ /* 0x000fc600078ec0ff */
[----:B------:R-:W-:Y:S02]  /*14a0*/  DMUL R14, R16, R12 ;  /* 0x0000000c100e7228 */ /* 0x000fe40000000000 */
[----:B------:R-:W-:-:S05]  /*14b0*/  VIADD R25, R23, 0xffffffff ;  /* 0xffffffff17197836 */ /* 0x000fca0000000000 */
[----:B------:R-:W-:Y:S01]  /*14c0*/  ISETP.GT.U32.AND P1, PT, R25, 0x7feffffe, PT ;  /* 0x7feffffe1900780c */ /* 0x000fe20003f24070 */
[----:B------:R-:W-:-:S03]  /*14d0*/  DFMA R18, R14, -R2, R12 ;  /* 0x800000020e12722b */ /* 0x000fc6000000000c */
[----:B------:R-:W-:-:S05]  /*14e0*/  ISETP.GT.U32.OR P1, PT, R26, 0x7feffffe, P1 ;  /* 0x7feffffe1a00780c */ /* 0x000fca0000f24470 */
[----:B------:R-:W-:-:S08]  /*14f0*/  DFMA R14, R16, R18, R14 ;  /* 0x00000012100e722b */ /* 0x000fd0000000000e */
[----:B------:R-:W-:Y:S05]  /*1500*/  @P1 BRA `(.L_x_92) ;  /* 0x00000000006c1947 */ /* 0x000fea0003800000 */
[----:B------:R-:W-:Y:S01]  /*1510*/  LOP3.LUT R16, R9, 0x7ff00000, RZ, 0xc0, !PT ;  /* 0x7ff0000009107812 */ /* 0x000fe200078ec0ff */
[----:B------:R-:W-:-:S03]  /*1520*/  IMAD.MOV.U32 R18, RZ, RZ, RZ ;  /* 0x000000ffff127224 */ /* 0x000fc600078e00ff */
[CC--:B------:R-:W-:Y:S02]  /*1530*/  VIADDMNMX R10, R21.reuse, -R16.reuse, 0xb9600000, !PT ;  /* 0xb9600000150a7446 */ /* 0x0c0fe40007800910 */
[----:B------:R-:W-:Y:S02]  /*1540*/  ISETP.GE.U32.AND P1, PT, R21, R16, PT ;  /* 0x000000101500720c */ /* 0x000fe40003f26070 */
[----:B------:R-:W-:Y:S02]  /*1550*/  VIMNMX R10, PT, PT, R10, 0x46a00000, PT ;  /* 0x46a000000a0a7848 */ /* 0x000fe40003fe0100 */
[----:B------:R-:W-:-:S04]  /*1560*/  SEL R11, R22, 0x63400000, !P1 ;  /* 0x63400000160b7807 */ /* 0x000fc80004800000 */
[----:B------:R-:W-:-:S05]  /*1570*/  IADD3 R10, PT, PT, -R11, R10, RZ ;  /* 0x0000000a0b0a7210 */ /* 0x000fca0007ffe1ff */
[----:B------:R-:W-:-:S06]  /*1580*/  VIADD R19, R10, 0x7fe00000 ;  /* 0x7fe000000a137836 */ /* 0x000fcc0000000000 */
[----:B------:R-:W-:-:S10]  /*1590*/  DMUL R16, R14, R18 ;  /* 0x000000120e107228 */ /* 0x000fd40000000000 */
[----:B------:R-:W-:-:S13]  /*15a0*/  FSETP.GTU.AND P1, PT, |R17|, 1.469367938527859385e-39, PT ;  /* 0x001000001100780b */ /* 0x000fda0003f2c200 */
[----:B------:R-:W-:Y:S05]  /*15b0*/  @P1 BRA `(.L_x_93) ;  /* 0x0000000000941947 */ /* 0x000fea0003800000 */
[----:B------:R-:W-:Y:S01]  /*15c0*/  DFMA R2, R14, -R2, R12 ;  /* 0x800000020e02722b */ /* 0x000fe2000000000c */
[----:B------:R-:W-:-:S09]  /*15d0*/  MOV R18, RZ ;  /* 0x000000ff00127202 */ /* 0x000fd20000000f00 */
[C---:B------:R-:W-:Y:S02]  /*15e0*/  FSETP.NEU.AND P1, PT, R3.reuse, RZ, PT ;  /* 0x000000ff0300720b */ /* 0x040fe40003f2d000 */
[----:B------:R-:W-:-:S04]  /*15f0*/  LOP3.LUT R9, R3, 0x80000000, R9, 0x48, !PT ;  /* 0x8000000003097812 */ /* 0x000fc800078e4809 */
[----:B------:R-:W-:-:S07]  /*1600*/  LOP3.LUT R19, R9, R19, RZ, 0xfc, !PT ;  /* 0x0000001309137212 */ /* 0x000fce00078efcff */
[----:B------:R-:W-:Y:S05]  /*1610*/  @!P1 BRA `(.L_x_93) ;  /* 0x00000000007c9947 */ /* 0x000fea0003800000 */
[----:B------:R-:W-:Y:S02]  /*1620*/  IMAD.MOV R3, RZ, RZ, -R10 ;  /* 0x000000ffff037224 */ /* 0x000fe400078e0a0a */
[----:B------:R-:W-:-:S06]  /*1630*/  IMAD.MOV.U32 R2, RZ, RZ, RZ ;  /* 0x000000ffff027224 */ /* 0x000fcc00078e00ff */
[----:B------:R-:W-:Y:S02]  /*1640*/  DFMA R2, R16, -R2, R14 ;  /* 0x800000021002722b */ /* 0x000fe4000000000e */
[----:B------:R-:W-:-:S04]  /*1650*/  DMUL.RP R14, R14, R18 ;  /* 0x000000120e0e7228 */ /* 0x000fc80000008000 */
[----:B------:R-:W-:-:S04]  /*1660*/  IADD3 R2, PT, PT, -R10, -0x43300000, RZ ;  /* 0xbcd000000a027810 */ /* 0x000fc80007ffe1ff */
[----:B------:R-:W-:Y:S02]  /*1670*/  FSETP.NEU.AND P1, PT, |R3|, R2, PT ;  /* 0x000000020300720b */ /* 0x000fe40003f2d200 */
[----:B------:R-:W-:Y:S02]  /*1680*/  LOP3.LUT R9, R15, R9, RZ, 0x3c, !PT ;  /* 0x000000090f097212 */ /* 0x000fe400078e3cff */
[----:B------:R-:W-:Y:S02]  /*1690*/  FSEL R16, R14, R16, !P1 ;  /* 0x000000100e107208 */ /* 0x000fe40004800000 */
[----:B------:R-:W-:Y:S01]  /*16a0*/  FSEL R17, R9, R17, !P1 ;  /* 0x0000001109117208 */ /* 0x000fe20004800000 */
[----:B------:R-:W-:Y:S06]  /*16b0*/  BRA `(.L_x_93) ;  /* 0x0000000000547947 */ /* 0x000fec0003800000 */
.L_x_92:
[----:B------:R-:W-:-:S14]  /*16c0*/  DSETP.NAN.AND P1, PT, R10, R10, PT ;  /* 0x0000000a0a00722a */ /* 0x000fdc0003f28000 */
[----:B------:R-:W-:Y:S05]  /*16d0*/  @P1 BRA `(.L_x_94) ;  /* 0x0000000000441947 */ /* 0x000fea0003800000 */
[----:B------:R-:W-:-:S14]  /*16e0*/  DSETP.NAN.AND P1, PT, R8, R8, PT ;  /* 0x000000080800722a */ /* 0x000fdc0003f28000 */
[----:B------:R-:W-:Y:S05]  /*16f0*/  @P1 BRA `(.L_x_95) ;  /* 0x0000000000301947 */ /* 0x000fea0003800000 */
[----:B------:R-:W-:Y:S01]  /*1700*/  ISETP.NE.AND P1, PT, R23, R24, PT ;  /* 0x000000181700720c */ /* 0x000fe20003f25270 */
[----:B------:R-:W-:Y:S01]  /*1710*/  IMAD.MOV.U32 R17, RZ, RZ, -0x80000 ;  /* 0xfff80000ff117424 */ /* 0x000fe200078e00ff */
[----:B------:R-:W-:-:S11]  /*1720*/  MOV R16, 0x0 ;  /* 0x0000000000107802 */ /* 0x000fd60000000f00 */
[----:B------:R-:W-:Y:S05]  /*1730*/  @!P1 BRA `(.L_x_93) ;  /* 0x0000000000349947 */ /* 0x000fea0003800000 */
[----:B------:R-:W-:Y:S02]  /*1740*/  ISETP.NE.AND P1, PT, R23, 0x7ff00000, PT ;  /* 0x7ff000001700780c */ /* 0x000fe40003f25270 */
[----:B------:R-:W-:Y:S02]  /*1750*/  LOP3.LUT R17, R11, 0x80000000, R9, 0x48, !PT ;  /* 0x800000000b117812 */ /* 0x000fe400078e4809 */
[----:B------:R-:W-:-:S13]  /*1760*/  ISETP.EQ.OR P1, PT, R24, RZ, !P1 ;  /* 0x000000ff1800720c */ /* 0x000fda0004f22670 */
[----:B------:R-:W-:Y:S01]  /*1770*/  @P1 LOP3.LUT R2, R17, 0x7ff00000, RZ, 0xfc, !PT ;  /* 0x7ff0000011021812 */ /* 0x000fe200078efcff */
[----:B------:R-:W-:Y:S01]  /*1780*/  @!P1 IMAD.MOV.U32 R16, RZ, RZ, RZ ;  /* 0x000000ffff109224 */ /* 0x000fe200078e00ff */
[----:B------:R-:W-:-:S03]  /*1790*/  @P1 MOV R16, RZ ;  /* 0x000000ff00101202 */ /* 0x000fc60000000f00 */
[----:B------:R-:W-:Y:S01]  /*17a0*/  @P1 IMAD.MOV.U32 R17, RZ, RZ, R2 ;  /* 0x000000ffff111224 */ /* 0x000fe200078e0002 */
[----:B------:R-:W-:Y:S06]  /*17b0*/  BRA `(.L_x_93) ;  /* 0x0000000000147947 */ /* 0x000fec0003800000 */
.L_x_95:
[----:B------:R-:W-:Y:S01]  /*17c0*/  LOP3.LUT R17, R9, 0x80000, RZ, 0xfc, !PT ;  /* 0x0008000009117812 */ /* 0x000fe200078efcff */
[----:B------:R-:W-:Y:S01]  /*17d0*/  IMAD.MOV.U32 R16, RZ, RZ, R8 ;  /* 0x000000ffff107224 */ /* 0x000fe200078e0008 */
[----:B------:R-:W-:Y:S06]  /*17e0*/  BRA `(.L_x_93) ;  /* 0x0000000000087947 */ /* 0x000fec0003800000 */
.L_x_94:
[----:B------:R-:W-:Y:S02]  /*17f0*/  LOP3.LUT R17, R11, 0x80000, RZ, 0xfc, !PT ;  /* 0x000800000b117812 */ /* 0x000fe400078efcff */
[----:B------:R-:W-:-:S07]  /*1800*/  MOV R16, R10 ;  /* 0x0000000a00107202 */ /* 0x000fce0000000f00 */
.L_x_93:
[----:B------:R-:W-:Y:S05]  /*1810*/  BSYNC.RECONVERGENT B1 ;  /* 0x0000000000017941 */ /* 0x000fea0003800200 */
.L_x_91:
[----:B------:R-:W-:Y:S02]  /*1820*/  HFMA2 R21, -RZ, RZ, 0, 0 ;  /* 0x00000000ff157431 */ /* 0x000fe400000001ff */
[----:B------:R-:W-:Y:S02]  /*1830*/  IMAD.MOV.U32 R2, RZ, RZ, R16 ;  /* 0x000000ffff027224 */ /* 0x000fe400078e0010 */
[----:B------:R-:W-:Y:S01]  /*1840*/  IMAD.MOV.U32 R3, RZ, RZ, R17 ;  /* 0x000000ffff037224 */ /* 0x000fe200078e0011 */
[----:B------:R-:W-:Y:S06]  /*1850*/  RET.REL.NODEC R20 `(adamfloat) ;  /* 0xffffffe414e87950 */ /* 0x000fec0003c3ffff */
        .weak           $__internal_7_$__cuda_sm20_sqrt_rn_f32_slowpath
        .type           $__internal_7_$__cuda_sm20_sqrt_rn_f32_slowpath,@function
        .size           $__internal_7_$__cuda_sm20_sqrt_rn_f32_slowpath,($__internal_8_$__cuda_sm3x_div_rn_noftz_f32_slowpath - $__internal_7_$__cuda_sm20_sqrt_rn_f32_slowpath)
$__internal_7_$__cuda_sm20_sqrt_rn_f32_slowpath:
[----:B------:R-:W-:-:S13]  /*1860*/  LOP3.LUT P0, RZ, R3, 0x7fffffff, RZ, 0xc0, !PT ;  /* 0x7fffffff03ff7812 */ /* 0x000fda000780c0ff */
[----:B------:R-:W-:Y:S05]  /*1870*/  @!P0 BRA `(.L_x_96) ;  /* 0x0000000000448947 */ /* 0x000fea0003800000 */
[----:B------:R-:W-:Y:S01]  /*1880*/  FSETP.GEU.FTZ.AND P0, PT, R3, RZ, PT ;  /* 0x000000ff0300720b */ /* 0x000fe20003f1e000 */
[----:B------:R-:W-:-:S12]  /*1890*/  IMAD.MOV.U32 R2, RZ, RZ, R3 ;  /* 0x000000ffff027224 */ /* 0x000fd800078e0003 */
[----:B------:R-:W-:Y:S01]  /*18a0*/  @!P0 IMAD.MOV.U32 R3, RZ, RZ, 0x7fffffff ;  /* 0x7fffffffff038424 */ /* 0x000fe200078e00ff */
        /* <DEDUP_REMOVED lines=11> */
[----:B------:R-:W-:-:S03]  /*1960*/  @!P0 MOV R3, R2 ;  /* 0x0000000200038202 */ /* 0x000fc60000000f00 */
[----:B------:R-:W-:-:S04]  /*1970*/  @P0 FFMA R8, R9, R8, R10 ;  /* 0x0000000809080223 */ /* 0x000fc8000000000a */
[----:B------:R-:W-:-:S07]  /*1980*/  @P0 FMUL.FTZ R3, R8, 2.3283064365386962891e-10 ;  /* 0x2f80000008030820 */ /* 0x000fce0000410000 */
.L_x_96:
[----:B------:R-:W-:Y:S02]  /*1990*/  IMAD.MOV.U32 R7, RZ, RZ, R3 ;  /* 0x000000ffff077224 */ /* 0x000fe400078e0003 */
[----:B------:R-:W-:Y:S02]  /*19a0*/  HFMA2 R3, -RZ, RZ, 0, 0 ;  /* 0x00000000ff037431 */ /* 0x000fe400000001ff */
[----:B------:R-:W-:-:S04]  /*19b0*/  IMAD.MOV.U32 R2, RZ, RZ, R11 ;  /* 0x000000ffff027224 */ /* 0x000fc800078e000b */
[----:B------:R-:W-:Y:S05]  /*19c0*/  RET.REL.NODEC R2 `(adamfloat) ;  /* 0xffffffe4028c7950 */ /* 0x000fea0003c3ffff */
        .weak           $__internal_8_$__cuda_sm3x_div_rn_noftz_f32_slowpath
        .type           $__internal_8_$__cuda_sm3x_div_rn_noftz_f32_slowpath,@function
        .size           $__internal_8_$__cuda_sm3x_div_rn_noftz_f32_slowpath,(.L_x_135 - $__internal_8_$__cuda_sm3x_div_rn_noftz_f32_slowpath)
$__internal_8_$__cuda_sm3x_div_rn_noftz_f32_slowpath:
[----:B------:R-:W-:Y:S01]  /*19d0*/  SHF.R.U32.HI R7, RZ, 0x17, R9 ;  /* 0x00000017ff077819 */ /* 0x000fe20000011609 */
[----:B------:R-:W-:Y:S01]  /*19e0*/  BSSY.RECONVERGENT B1, `(.L_x_97) ;  /* 0x0000064000017945 */ /* 0x000fe20003800200 */
[----:B------:R-:W-:Y:S02]  /*19f0*/  SHF.R.U32.HI R3, RZ, 0x17, R0 ;  /* 0x00000017ff037819 */ /* 0x000fe40000011600 */
[----:B------:R-:W-:Y:S02]  /*1a00*/  LOP3.LUT R14, R7, 0xff, RZ, 0xc0, !PT ;  /* 0x000000ff070e7812 */ /* 0x000fe400078ec0ff */
[----:B------:R-:W-:Y:S02]  /*1a10*/  LOP3.LUT R12, R3, 0xff, RZ, 0xc0, !PT ;  /* 0x000000ff030c7812 */ /* 0x000fe400078ec0ff */
[----:B------:R-:W-:Y:S01]  /*1a20*/  MOV R8, R0 ;  /* 0x0000000000087202 */ /* 0x000fe20000000f00 */
[----:B------:R-:W-:Y:S02]  /*1a30*/  VIADD R11, R14, 0xffffffff ;  /* 0xffffffff0e0b7836 */ /* 0x000fe40000000000 */
[----:B------:R-:W-:-:S03]  /*1a40*/  VIADD R10, R12, 0xffffffff ;  /* 0xffffffff0c0a7836 */ /* 0x000fc60000000000 */
[----:B------:R-:W-:-:S04]  /*1a50*/  ISETP.GT.U32.AND P0, PT, R11, 0xfd, PT ;  /* 0x000000fd0b00780c */ /* 0x000fc80003f04070 */
[----:B------:R-:W-:-:S13]  /*1a60*/  ISETP.GT.U32.OR P0, PT, R10, 0xfd, P0 ;  /* 0x000000fd0a00780c */ /* 0x000fda0000704470 */
[----:B------:R-:W-:Y:S01]  /*1a70*/  @!P0 IMAD.MOV.U32 R7, RZ, RZ, RZ ;  /* 0x000000ffff078224 */ /* 0x000fe200078e00ff */
        /* <DEDUP_REMOVED lines=20> */
[----:B------:R-:W-:Y:S01]  /*1bc0*/  @P0 MOV R7, RZ ;  /* 0x000000ff00070202 */ /* 0x000fe20000000f00 */
[----:B------:R-:W-:Y:S02]  /*1bd0*/  @!P0 IMAD.MOV.U32 R7, RZ, RZ, -0x40 ;  /* 0xffffffc0ff078424 */ /* 0x000fe400078e00ff */
[----:B------:R-:W-:Y:S01]  /*1be0*/  @!P0 FFMA R8, R0, 1.84467440737095516160e+19, RZ ;  /* 0x5f80000000088823 */ /* 0x000fe200000000ff */
[----:B------:R-:W-:Y:S01]  /*1bf0*/  @!P1 FFMA R9, R3, 1.84467440737095516160e+19, RZ ;  /* 0x5f80000003099823 */ /* 0x000fe200000000ff */
[----:B------:R-:W-:-:S07]  /*1c00*/  @!P1 VIADD R7, R7, 0x40 ;  /* 0x0000004007079836 */ /* 0x000fce0000000000 */
.L_x_98:
[----:B------:R-:W-:Y:S01]  /*1c10*/  LEA R0, R14, 0xc0800000, 0x17 ;  /* 0xc08000000e007811 */ /* 0x000fe200078eb8ff */
[----:B------:R-:W-:Y:S01]  /*1c20*/  VIADD R3, R12, 0xffffff81 ;  /* 0xffffff810c037836 */ /* 0x000fe20000000000 */
[----:B------:R-:W-:Y:S02]  /*1c30*/  BSSY.RECONVERGENT B2, `(.L_x_103) ;  /* 0x0000035000027945 */ /* 0x000fe40003800200 */
[----:B------:R-:W-:Y:S01]  /*1c40*/  IADD3 R9, PT, PT, -R0, R9, RZ ;  /* 0x0000000900097210 */ /* 0x000fe20007ffe1ff */
[----:B------:R-:W-:-:S03]  /*1c50*/  IMAD R0, R3, -0x800000, R8 ;  /* 0xff80000003007824 */ /* 0x000fc600078e0208 */
[----:B------:R-:W0:Y:S01]  /*1c60*/  MUFU.RCP R10, R9 ;  /* 0x00000009000a7308 */ /* 0x000e220000001000 */
[----:B------:R-:W-:-:S04]  /*1c70*/  FADD.FTZ R11, -R9, -RZ ;  /* 0x800000ff090b7221 */ /* 0x000fc80000010100 */
[----:B0-----:R-:W-:-:S04]  /*1c80*/  FFMA R13, R10, R11, 1 ;  /* 0x3f8000000a0d7423 */ /* 0x001fc8000000000b */
[----:B------:R-:W-:-:S04]  /*1c90*/  FFMA R15, R10, R13, R10 ;  /* 0x0000000d0a0f7223 */ /* 0x000fc8000000000a */
[----:B------:R-:W-:-:S04]  /*1ca0*/  FFMA R8, R0, R15, RZ ;  /* 0x0000000f00087223 */ /* 0x000fc800000000ff */
[----:B------:R-:W-:-:S04]  /*1cb0*/  FFMA R13, R11, R8, R0 ;  /* 0x000000080b0d7223 */ /* 0x000fc80000000000 */
[----:B------:R-:W-:Y:S01]  /*1cc0*/  FFMA R10, R15, R13, R8 ;  /* 0x0000000d0f0a7223 */ /* 0x000fe20000000008 */
[----:B------:R-:W-:-:S03]  /*1cd0*/  IADD3 R8, PT, PT, R3, 0x7f, -R14 ;  /* 0x0000007f03087810 */ /* 0x000fc60007ffe80e */
[----:B------:R-:W-:Y:S02]  /*1ce0*/  FFMA R11, R11, R10, R0 ;  /* 0x0000000a0b0b7223 */ /* 0x000fe40000000000 */
[----:B------:R-:W-:Y:S02]  /*1cf0*/  IMAD.IADD R8, R8, 0x1, R7 ;  /* 0x0000000108087824 */ /* 0x000fe400078e0207 */
        /* <DEDUP_REMOVED lines=15> */
[-CC-:B------:R-:W-:Y:S01]  /*1df0*/  FFMA.RM R8, R15, R11.reuse, R10.reuse ;  /* 0x0000000b0f087223 */ /* 0x180fe2000000400a */
[C---:B------:R-:W-:Y:S02]  /*1e00*/  ISETP.NE.AND P2, PT, R9.reuse, RZ, PT ;  /* 0x000000ff0900720c */ /* 0x040fe40003f45270 */
[----:B------:R-:W-:Y:S02]  /*1e10*/  ISETP.NE.AND P1, PT, R9, RZ, PT ;  /* 0x000000ff0900720c */ /* 0x000fe40003f25270 */
[----:B------:R-:W-:Y:S01]  /*1e20*/  LOP3.LUT R7, R3, 0x7fffff, RZ, 0xc0, !PT ;  /* 0x007fffff03077812 */ /* 0x000fe200078ec0ff */
[----:B------:R-:W-:Y:S01]  /*1e30*/  FFMA.RP R3, R15, R11, R10 ;  /* 0x0000000b0f037223 */ /* 0x000fe2000000800a */
[----:B------:R-:W-:Y:S01]  /*1e40*/  IADD3 R10, PT, PT, R9, 0x20, RZ ;  /* 0x00000020090a7810 */ /* 0x000fe20007ffe0ff */
[----:B------:R-:W-:Y:S01]  /*1e50*/  IMAD.MOV R9, RZ, RZ, -R9 ;  /* 0x000000ffff097224 */ /* 0x000fe200078e0a09 */
        /* <DEDUP_REMOVED lines=10> */
[----:B------:R-:W-:-:S04]  /*1f00*/  LOP3.LUT R3, R3, R8, RZ, 0xc0, !PT ;  /* 0x0000000803037212 */ /* 0x000fc800078ec0ff */
[----:B------:R-:W-:-:S04]  /*1f10*/  IADD3 R3, PT, PT, R10, R3, RZ ;  /* 0x000000030a037210 */ /* 0x000fc80007ffe0ff */
[----:B------:R-:W-:Y:S01]  /*1f20*/  LOP3.LUT R0, R3, R0, RZ, 0xfc, !PT ;  /* 0x0000000003007212 */ /* 0x000fe200078efcff */
[----:B------:R-:W-:Y:S06]  /*1f30*/  BRA `(.L_x_106) ;  /* 0x0000000000107947 */ /* 0x000fec0003800000 */
.L_x_105:
[----:B------:R-:W-:-:S04]  /*1f40*/  LOP3.LUT R0, R0, 0x80000000, RZ, 0xc0, !PT ;  /* 0x8000000000007812 */ /* 0x000fc800078ec0ff */
[----:B------:R-:W-:Y:S01]  /*1f50*/  LOP3.LUT R0, R0, 0x7f800000, RZ, 0xfc, !PT ;  /* 0x7f80000000007812 */ /* 0x000fe200078efcff */
[----:B------:R-:W-:Y:S06]  /*1f60*/  BRA `(.L_x_106) ;  /* 0x0000000000047947 */ /* 0x000fec0003800000 */
.L_x_104:
[----:B------:R-:W-:-:S07]  /*1f70*/  IMAD R0, R8, 0x800000, R0 ;  /* 0x0080000008007824 */ /* 0x000fce00078e0200 */
.L_x_106:
[----:B------:R-:W-:Y:S05]  /*1f80*/  BSYNC.RECONVERGENT B2 ;  /* 0x0000000000027941 */ /* 0x000fea0003800200 */
.L_x_103:
[----:B------:R-:W-:Y:S05]  /*1f90*/  BRA `(.L_x_107) ;  /* 0x0000000000207947 */ /* 0x000fea0003800000 */
.L_x_102:
[----:B------:R-:W-:-:S04]  /*1fa0*/  LOP3.LUT R0, R9, 0x80000000, R8, 0x48, !PT ;  /* 0x8000000009007812 */ /* 0x000fc800078e4808 */
[----:B------:R-:W-:Y:S01]  /*1fb0*/  LOP3.LUT R0, R0, 0x7f800000, RZ, 0xfc, !PT ;  /* 0x7f80000000007812 */ /* 0x000fe200078efcff */
[----:B------:R-:W-:Y:S06]  /*1fc0*/  BRA `(.L_x_107) ;  /* 0x0000000000147947 */ /* 0x000fec0003800000 */
.L_x_101:
[----:B------:R-:W-:Y:S01]  /*1fd0*/  LOP3.LUT R0, R9, 0x80000000, R8, 0x48, !PT ;  /* 0x8000000009007812 */ /* 0x000fe200078e4808 */
[----:B------:R-:W-:Y:S06]  /*1fe0*/  BRA `(.L_x_107) ;  /* 0x00000000000c7947 */ /* 0x000fec0003800000 */
.L_x_100:
[----:B------:R-:W0:Y:S01]  /*1ff0*/  MUFU.RSQ R0, -QNAN ;  /* 0xffc0000000007908 */ /* 0x000e220000001400 */
[----:B------:R-:W-:Y:S05]  /*2000*/  BRA `(.L_x_107) ;  /* 0x0000000000047947 */ /* 0x000fea0003800000 */
.L_x_99:
[----:B------:R-:W-:-:S07]  /*2010*/  FADD.FTZ R0, R0, R3 ;  /* 0x0000000300007221 */ /* 0x000fce0000010000 */
.L_x_107:
[----:B------:R-:W-:Y:S05]  /*2020*/  BSYNC.RECONVERGENT B1 ;  /* 0x0000000000017941 */ /* 0x000fea0003800200 */
.L_x_97:
[----:B------:R-:W-:-:S04]  /*2030*/  HFMA2 R3, -RZ, RZ, 0, 0 ;  /* 0x00000000ff037431 */ /* 0x000fc800000001ff */
[----:B0-----:R-:W-:Y:S05]  /*2040*/  RET.REL.NODEC R2 `(adamfloat) ;  /* 0xffffffdc02ec7950 */ /* 0x001fea0003c3ffff */
.L_x_108:
        /* <DEDUP_REMOVED lines=11> */
.L_x_135:


//--------------------- .text.adagradfloat        --------------------------
	.section	.text.adagradfloat,"ax",@progbits
	.align	128
        .global         adagradfloat
        .type           adagradfloat,@function
        .size           adagradfloat,(.L_x_137 - adagradfloat)
        .other          adagradfloat,@"STO_CUDA_ENTRY STV_DEFAULT"
adagradfloat:
.text.adagradfloat:
        /* <DEDUP_REMOVED lines=15> */
[----:B------:R-:W3:Y:S01]  /*00f0*/  LDG.E R9, desc[UR4][R4.64] ;  /* 0x0000000404097981 */ /* 0x000ee2000c1e1900 */
[----:B----4-:R-:W0:Y:S02]  /*0100*/  F2I.TRUNC.NTZ R7, R7 ;  /* 0x0000000700077305 */ /* 0x010e24000020f100 */
[----:B0-----:R-:W-:-:S05]  /*0110*/  I2FP.F32.S32 R0, R7 ;  /* 0x0000000700007245 */ /* 0x001fca0000201400 */
[----:B---3--:R-:W-:-:S05]  /*0120*/  FFMA R9, R9, R9, R0 ;  /* 0x0000000909097223 */ /* 0x008fca0000000000 */
[----:B------:R0:W-:Y:S04]  /*0130*/  STG.E desc[UR4][R2.64], R9 ;  /* 0x0000000902007986 */ /* 0x0001e8000c101904 */
[----:B------:R-:W2:Y:S01]  /*0140*/  LDG.E R0, desc[UR4][R4.64] ;  /* 0x0000000404007981 */ /* 0x000ea2000c1e1900 */
[----:B------:R-:W-:Y:S01]  /*0150*/  VIADD R10, R9, 0xf3000000 ;  /* 0xf3000000090a7836 */ /* 0x000fe20000000000 */
[----:B------:R0:W1:Y:S01]  /*0160*/  MUFU.RSQ R8, R9 ;  /* 0x0000000900087308 */ /* 0x0000620000001400 */
[----:B------:R-:W-:Y:S03]  /*0170*/  BSSY.RECONVERGENT B0, `(.L_x_109) ;  /* 0x000000c000007945 */ /* 0x000fe60003800200 */
[----:B------:R-:W-:Y:S01]  /*0180*/  ISETP.GT.U32.AND P0, PT, R10, 0x727fffff, PT ;  /* 0x727fffff0a00780c */ /* 0x000fe20003f04070 */
[----:B--2---:R-:W-:-:S12]  /*0190*/  FMUL R0, R0, -UR6 ;  /* 0x8000000600007c20 */ /* 0x004fd80008400000 */
[----:B01----:R-:W-:Y:S05]  /*01a0*/  @!P0 BRA `(.L_x_110) ;  /* 0x0000000000108947 */ /* 0x003fea0003800000 */
[----:B------:R-:W-:-:S07]  /*01b0*/  MOV R11, 0x1d0 ;  /* 0x000001d0000b7802 */ /* 0x000fce0000000f00 */
[----:B------:R-:W-:Y:S05]  /*01c0*/  CALL.REL.NOINC `($__internal_9_$__cuda_sm20_sqrt_rn_f32_slowpath) ;  /* 0x00000000006c7944 */ /* 0x000fea0003c00000 */
[----:B------:R-:W-:Y:S01]  /*01d0*/  IMAD.MOV.U32 R2, RZ, RZ, R9 ;  /* 0x000000ffff027224 */ /* 0x000fe200078e0009 */
[----:B------:R-:W-:Y:S06]  /*01e0*/  BRA `(.L_x_111) ;  /* 0x0000000000107947 */ /* 0x000fec0003800000 */
.L_x_110:
[----:B------:R-:W-:Y:S01]  /*01f0*/  FMUL.FTZ R2, R9, R8 ;  /* 0x0000000809027220 */ /* 0x000fe20000410000 */
[----:B------:R-:W-:-:S03]  /*0200*/  FMUL.FTZ R8, R8, 0.5 ;  /* 0x3f00000008087820 */ /* 0x000fc60000410000 */
[----:B------:R-:W-:-:S04]  /*0210*/  FFMA R9, -R2, R2, R9 ;  /* 0x0000000202097223 */ /* 0x000fc80000000109 */
[----:B------:R-:W-:-:S07]  /*0220*/  FFMA R2, R9, R8, R2 ;  /* 0x0000000809027223 */ /* 0x000fce0000000002 */
.L_x_111:
[----:B------:R-:W-:Y:S05]  /*0230*/  BSYNC.RECONVERGENT B0 ;  /* 0x0000000000007941 */ /* 0x000fea0003800200 */
.L_x_109:
        /* <DEDUP_REMOVED lines=12> */
[----:B------:R-:W-:Y:S05]  /*0300*/  CALL.REL.NOINC `($__internal_10_$__cuda_sm3x_div_rn_noftz_f32_slowpath) ;  /* 0x0000000000747944 */ /* 0x000fea0003c00000 */
[----:B------:R-:W-:-:S07]  /*0310*/  IMAD.MOV.U32 R9, RZ, RZ, R0 ;  /* 0x000000ffff097224 */ /* 0x000fce00078e0000 */
.L_x_113:
[----:B------:R-:W-:Y:S05]  /*0320*/  BSYNC.RECONVERGENT B0 ;  /* 0x0000000000007941 */ /* 0x000fea0003800200 */
.L_x_112:
[----:B------:R-:W0:Y:S02]  /*0330*/  LDC.64 R2, c[0x0][0x388] ;  /* 0x0000e200ff027b82 */ /* 0x000e240000000a00 */
[----:B0-----:R-:W-:-:S05]  /*0340*/  IMAD.WIDE R6, R6, 0x4, R2 ;  /* 0x0000000406067825 */ /* 0x001fca00078e0202 */
[----:B------:R-:W-:Y:S04]  /*0350*/  STG.E desc[UR4][R6.64], R9 ;  /* 0x0000000906007986 */ /* 0x000fe8000c101904 */
[----:B------:R-:W-:Y:S01]  /*0360*/  STG.E desc[UR4][R4.64], RZ ;  /* 0x000000ff04007986 */ /* 0x000fe2000c101904 */
[----:B------:R-:W-:Y:S05]  /*0370*/  EXIT ;  /* 0x000000000000794d */ /* 0x000fea0003800000 */
        .weak           $__internal_9_$__cuda_sm20_sqrt_rn_f32_slowpath
        .type           $__internal_9_$__cuda_sm20_sqrt_rn_f32_slowpath,@function
        .size           $__internal_9_$__cuda_sm20_sqrt_rn_f32_slowpath,($__internal_10_$__cuda_sm3x_div_rn_noftz_f32_slowpath - $__internal_9_$__cuda_sm20_sqrt_rn_f32_slowpath)
$__internal_9_$__cuda_sm20_sqrt_rn_f32_slowpath:
        /* <DEDUP_REMOVED lines=10> */
[----:B------:R-:W-:Y:S01]  /*0420*/  @P0 FFMA R3, R2, 1.84467440737095516160e+19, RZ ;  /* 0x5f80000002030823 */ /* 0x000fe200000000ff */
[----:B------:R-:W-:-:S03]  /*0430*/  @!P0 IMAD.MOV.U32 R9, RZ, RZ, R2 ;  /* 0x000000ffff098224 */ /* 0x000fc600078e0002 */
[----:B------:R-:W0:Y:S02]  /*0440*/  @P0 MUFU.RSQ R8, R3 ;  /* 0x0000000300080308 */ /* 0x000e240000001400 */
[----:B0-----:R-:W-:Y:S01]  /*0450*/  @P0 FMUL.FTZ R10, R3, R8 ;  /* 0x00000008030a0220 */ /* 0x001fe20000410000 */
[----:B------:R-:W-:-:S03]  /*0460*/  @P0 FMUL.FTZ R8, R8, 0.5 ;  /* 0x3f00000008080820 */ /* 0x000fc60000410000 */
[----:B------:R-:W-:-:S04]  /*0470*/  @P0 FADD.FTZ R7, -R10, -RZ ;  /* 0x800000ff0a070221 */ /* 0x000fc80000010100 */
[----:B------:R-:W-:-:S04]  /*0480*/  @P0 FFMA R7, R10, R7, R3 ;  /* 0x000000070a070223 */ /* 0x000fc80000000003 */
[----:B------:R-:W-:-:S04]  /*0490*/  @P0 FFMA R7, R7, R8, R10 ;  /* 0x0000000807070223 */ /* 0x000fc8000000000a */
[----:B------:R-:W-:-:S07]  /*04a0*/  @P0 FMUL.FTZ R9, R7, 2.3283064365386962891e-10 ;  /* 0x2f80000007090820 */ /* 0x000fce0000410000 */
.L_x_114:
[----:B------:R-:W-:Y:S02]  /*04b0*/  IMAD.MOV.U32 R2, RZ, RZ, R11 ;  /* 0x000000ffff027224 */ /* 0x000fe400078e000b */
[----:B------:R-:W-:-:S04]  /*04c0*/  IMAD.MOV.U32 R3, RZ, RZ, 0x0 ;  /* 0x00000000ff037424 */ /* 0x000fc800078e00ff */
[----:B------:R-:W-:Y:S05]  /*04d0*/  RET.REL.NODEC R2 `(adagradfloat) ;  /* 0xfffffff802c87950 */ /* 0x000fea0003c3ffff */
        .weak           $__internal_10_$__cuda_sm3x_div_rn_noftz_f32_slowpath
        .type           $__internal_10_$__cuda_sm3x_div_rn_noftz_f32_slowpath,@function
        .size           $__internal_10_$__cuda_sm3x_div_rn_noftz_f32_slowpath,(.L_x_137 - $__internal_10_$__cuda_sm3x_div_rn_noftz_f32_slowpath)
$__internal_10_$__cuda_sm3x_div_rn_noftz_f32_slowpath:
        /* <DEDUP_REMOVED lines=37> */
.L_x_116:
        /* <DEDUP_REMOVED lines=51> */
.L_x_123:
[----:B------:R-:W-:-:S04]  /*0a60*/  LOP3.LUT R0, R0, 0x80000000, RZ, 0xc0, !PT ;  /* 0x8000000000007812 */ /* 0x000fc800078ec0ff */
[----:B------:R-:W-:Y:S01]  /*0a70*/  LOP3.LUT R0, R0, 0x7f800000, RZ, 0xfc, !PT ;  /* 0x7f80000000007812 */ /* 0x000fe200078efcff */
[----:B------:R-:W-:Y:S06]  /*0a80*/  BRA `(.L_x_124) ;  /* 0x0000000000047947 */ /* 0x000fec0003800000 */
.L_x_122:
[----:B------:R-:W-:-:S07]  /*0a90*/  IMAD R0, R8, 0x800000, R0 ;  /* 0x0080000008007824 */ /* 0x000fce00078e0200 */
.L_x_124:
[----:B------:R-:W-:Y:S05]  /*0aa0*/  BSYNC.RECONVERGENT B2 ;  /* 0x0000000000027941 */ /* 0x000fea0003800200 */
.L_x_121:
[----:B------:R-:W-:Y:S05]  /*0ab0*/  BRA `(.L_x_125) ;  /* 0x0000000000207947 */ /* 0x000fea0003800000 */
.L_x_120:
[----:B------:R-:W-:-:S04]  /*0ac0*/  LOP3.LUT R0, R10, 0x80000000, R9, 0x48, !PT ;  /* 0x800000000a007812 */ /* 0x000fc800078e4809 */
[----:B------:R-:W-:Y:S01]  /*0ad0*/  LOP3.LUT R0, R0, 0x7f800000, RZ, 0xfc, !PT ;  /* 0x7f80000000007812 */ /* 0x000fe200078efcff */
[----:B------:R-:W-:Y:S06]  /*0ae0*/  BRA `(.L_x_125) ;  /* 0x0000000000147947 */ /* 0x000fec0003800000 */
.L_x_119:
[----:B------:R-:W-:Y:S01]  /*0af0*/  LOP3.LUT R0, R10, 0x80000000, R9, 0x48, !PT ;  /* 0x800000000a007812 */ /* 0x000fe200078e4809 */
[----:B------:R-:W-:Y:S06]  /*0b00*/  BRA `(.L_x_125) ;  /* 0x00000000000c7947 */ /* 0x000fec0003800000 */
.L_x_118:
[----:B------:R-:W0:Y:S01]  /*0b10*/  MUFU.RSQ R0, -QNAN ;  /* 0xffc0000000007908 */ /* 0x000e220000001400 */
[----:B------:R-:W-:Y:S05]  /*0b20*/  BRA `(.L_x_125) ;  /* 0x0000000000047947 */ /* 0x000fea0003800000 */
.L_x_117:
[----:B------:R-:W-:-:S07]  /*0b30*/  FADD.FTZ R0, R0, R3 ;  /* 0x0000000300007221 */ /* 0x000fce0000010000 */
.L_x_125:
[----:B------:R-:W-:Y:S05]  /*0b40*/  BSYNC.RECONVERGENT B1 ;  /* 0x0000000000017941 */ /* 0x000fea0003800200 */
.L_x_115:
[----:B------:R-:W-:-:S04]  /*0b50*/  IMAD.MOV.U32 R3, RZ, RZ, 0x0 ;  /* 0x00000000ff037424 */ /* 0x000fc800078e00ff */
[----:B0-----:R-:W-:Y:S05]  /*0b60*/  RET.REL.NODEC R2 `(adagradfloat) ;  /* 0xfffffff402247950 */ /* 0x001fea0003c3ffff */
.L_x_126:
        /* <DEDUP_REMOVED lines=9> */
.L_x_137:


//--------------------- .nv.shared.reserved.0     --------------------------
	.section	.nv.shared.reserved.0,"aw",@nobits
	.weak		__nv_reservedSMEM_offset_0_alias
	.size		__nv_reservedSMEM_offset_0_alias, 0, 64
	.other		__nv_reservedSMEM_offset_0_alias,@"STO_CUDA_RESERVED_SHARED STV_DEFAULT"
__nv_reservedSMEM_offset_0_alias:
	.zero		0
	.zero		64


//--------------------- .nv.constant0.backwardleakyfloat --------------------------
	.section	.nv.constant0.backwardleakyfloat,"a",@progbits
	.sectionflags	@""
	.align	4
.nv.constant0.backwardleakyfloat:
	.zero		924


//--------------------- .nv.constant0.forwardleakyfloat --------------------------
	.section	.nv.constant0.forwardleakyfloat,"a",@progbits
	.sectionflags	@""
	.align	4
.nv.constant0.forwardleakyfloat:
	.zero		924


//--------------------- .nv.constant0.backwardParametricfloat --------------------------
	.section	.nv.constant0.backwardParametricfloat,"a",@progbits
	.sectionflags	@""
	.align	4
.nv.constant0.backwardParametricfloat:
	.zero		936


//--------------------- .nv.constant0.forwardParametricfloat --------------------------
	.section	.nv.constant0.forwardParametricfloat,"a",@progbits
	.sectionflags	@""
	.align	4
.nv.constant0.forwardParametricfloat:
	.zero		928


//--------------------- .nv.constant0.l1l2regularizationfloat --------------------------
	.section	.nv.constant0.l1l2regularizationfloat,"a",@progbits
	.sectionflags	@""
	.align	4
.nv.constant0.l1l2regularizationfloat:
	.zero		948


//--------------------- .nv.constant0.batchregfloat --------------------------
	.section	.nv.constant0.batchregfloat,"a",@progbits
	.sectionflags	@""
	.align	4
.nv.constant0.batchregfloat:
	.zero		916


//--------------------- .nv.constant0.l2regularizationfloat --------------------------
	.section	.nv.constant0.l2regularizationfloat,"a",@progbits
	.sectionflags	@""
	.align	4
.nv.constant0.l2regularizationfloat:
	.zero		948


//--------------------- .nv.constant0.l1regularizationfloat --------------------------
	.section	.nv.constant0.l1regularizationfloat,"a",@progbits
	.sectionflags	@""
	.align	4
.nv.constant0.l1regularizationfloat:
	.zero		948


//--------------------- .nv.constant0.adadeltafloat --------------------------
	.section	.nv.constant0.adadeltafloat,"a",@progbits
	.sectionflags	@""
	.align	4
.nv.constant0.adadeltafloat:
	.zero		944


//--------------------- .nv.constant0.adamfloat   --------------------------
	.section	.nv.constant0.adamfloat,"a",@progbits
	.sectionflags	@""
	.align	4
.nv.constant0.adamfloat:
	.zero		956


//--------------------- .nv.constant0.adagradfloat --------------------------
	.section	.nv.constant0.adagradfloat,"a",@progbits
	.sectionflags	@""
	.align	4
.nv.constant0.adagradfloat:
	.zero		936


//--------------------- SYMBOLS --------------------------

	.type		.nv.reservedSmem.offset0,@object
	.size		.nv.reservedSmem.offset0,0x4
